//
// Generated by NVIDIA NVVM Compiler
//
// Compiler Build ID: CL-36424714
// Cuda compilation tools, release 13.0, V13.0.88
// Based on NVVM 20.0.0
//

.version 9.0
.target sm_100
.address_size 64

	// .globl	cci_batch_f32

.visible .entry cci_batch_f32(
	.param .u64 .ptr .align 1 cci_batch_f32_param_0,
	.param .u64 .ptr .align 1 cci_batch_f32_param_1,
	.param .u32 cci_batch_f32_param_2,
	.param .u32 cci_batch_f32_param_3,
	.param .u32 cci_batch_f32_param_4,
	.param .u64 .ptr .align 1 cci_batch_f32_param_5
)
{
	.reg .pred 	%p<41>;
	.reg .b32 	%r<96>;
	.reg .b32 	%f<475>;
	.reg .b64 	%rd<89>;

	ld.param.u64 	%rd13, [cci_batch_f32_param_0];
	ld.param.u64 	%rd12, [cci_batch_f32_param_1];
	ld.param.u32 	%r50, [cci_batch_f32_param_2];
	ld.param.u32 	%r52, [cci_batch_f32_param_3];
	ld.param.u32 	%r51, [cci_batch_f32_param_4];
	ld.param.u64 	%rd14, [cci_batch_f32_param_5];
	cvta.to.global.u64 	%rd1, %rd14;
	cvta.to.global.u64 	%rd2, %rd13;
	mov.u32 	%r1, %ctaid.x;
	setp.ge.s32 	%p1, %r1, %r52;
	@%p1 bra 	$L__BB0_49;
	cvta.to.global.u64 	%rd15, %rd12;
	mul.wide.u32 	%rd16, %r1, 4;
	add.s64 	%rd17, %rd15, %rd16;
	ld.global.nc.u32 	%r2, [%rd17];
	mul.lo.s32 	%r3, %r50, %r1;
	mov.u32 	%r4, %tid.x;
	setp.ge.s32 	%p2, %r4, %r50;
	@%p2 bra 	$L__BB0_4;
	mov.u32 	%r5, %ntid.x;
	mov.u32 	%r78, %r4;
$L__BB0_3:
	add.s32 	%r53, %r78, %r3;
	mul.wide.s32 	%rd18, %r53, 4;
	add.s64 	%rd19, %rd1, %rd18;
	mov.b32 	%r54, 2143289344;
	st.global.u32 	[%rd19], %r54;
	add.s32 	%r78, %r78, %r5;
	setp.lt.s32 	%p3, %r78, %r50;
	@%p3 bra 	$L__BB0_3;
$L__BB0_4:
	bar.sync 	0;
	setp.lt.s32 	%p4, %r2, 1;
	setp.gt.s32 	%p5, %r2, %r50;
	or.pred  	%p6, %p4, %p5;
	@%p6 bra 	$L__BB0_49;
	setp.lt.s32 	%p7, %r51, 0;
	setp.le.s32 	%p8, %r50, %r51;
	sub.s32 	%r55, %r50, %r51;
	setp.lt.s32 	%p9, %r55, %r2;
	or.pred  	%p10, %p7, %p9;
	or.pred  	%p11, %p10, %p8;
	@%p11 bra 	$L__BB0_49;
	cvt.rn.f32.u32 	%f1, %r2;
	rcp.rn.f32 	%f2, %f1;
	add.s32 	%r91, %r2, %r51;
	setp.ne.s32 	%p12, %r4, 0;
	@%p12 bra 	$L__BB0_49;
	and.b32  	%r9, %r2, 15;
	setp.lt.u32 	%p13, %r2, 16;
	mov.f32 	%f445, 0f00000000;
	mov.b32 	%r81, 0;
	@%p13 bra 	$L__BB0_10;
	and.b32  	%r81, %r2, 2147483632;
	mov.f32 	%f445, 0f00000000;
	mov.b32 	%r79, 0;
$L__BB0_9:
	.pragma "nounroll";
	add.s32 	%r58, %r79, %r51;
	mul.wide.u32 	%rd20, %r58, 4;
	add.s64 	%rd21, %rd2, %rd20;
	ld.global.nc.f32 	%f72, [%rd21];
	add.f32 	%f73, %f445, %f72;
	ld.global.nc.f32 	%f74, [%rd21+4];
	add.f32 	%f75, %f73, %f74;
	ld.global.nc.f32 	%f76, [%rd21+8];
	add.f32 	%f77, %f75, %f76;
	ld.global.nc.f32 	%f78, [%rd21+12];
	add.f32 	%f79, %f77, %f78;
	ld.global.nc.f32 	%f80, [%rd21+16];
	add.f32 	%f81, %f79, %f80;
	ld.global.nc.f32 	%f82, [%rd21+20];
	add.f32 	%f83, %f81, %f82;
	ld.global.nc.f32 	%f84, [%rd21+24];
	add.f32 	%f85, %f83, %f84;
	ld.global.nc.f32 	%f86, [%rd21+28];
	add.f32 	%f87, %f85, %f86;
	ld.global.nc.f32 	%f88, [%rd21+32];
	add.f32 	%f89, %f87, %f88;
	ld.global.nc.f32 	%f90, [%rd21+36];
	add.f32 	%f91, %f89, %f90;
	ld.global.nc.f32 	%f92, [%rd21+40];
	add.f32 	%f93, %f91, %f92;
	ld.global.nc.f32 	%f94, [%rd21+44];
	add.f32 	%f95, %f93, %f94;
	ld.global.nc.f32 	%f96, [%rd21+48];
	add.f32 	%f97, %f95, %f96;
	ld.global.nc.f32 	%f98, [%rd21+52];
	add.f32 	%f99, %f97, %f98;
	ld.global.nc.f32 	%f100, [%rd21+56];
	add.f32 	%f101, %f99, %f100;
	ld.global.nc.f32 	%f102, [%rd21+60];
	add.f32 	%f445, %f101, %f102;
	add.s32 	%r79, %r79, 16;
	setp.ne.s32 	%p14, %r79, %r81;
	@%p14 bra 	$L__BB0_9;
$L__BB0_10:
	setp.eq.s32 	%p15, %r9, 0;
	@%p15 bra 	$L__BB0_19;
	and.b32  	%r14, %r2, 7;
	setp.lt.u32 	%p16, %r9, 8;
	@%p16 bra 	$L__BB0_13;
	add.s32 	%r59, %r81, %r51;
	mul.wide.u32 	%rd22, %r59, 4;
	add.s64 	%rd23, %rd2, %rd22;
	ld.global.nc.f32 	%f104, [%rd23];
	add.f32 	%f105, %f445, %f104;
	cvt.u64.u32 	%rd24, %r51;
	cvt.u64.u32 	%rd25, %r81;
	add.s64 	%rd26, %rd25, %rd24;
	shl.b64 	%rd27, %rd26, 2;
	add.s64 	%rd28, %rd2, %rd27;
	ld.global.nc.f32 	%f106, [%rd28+4];
	add.f32 	%f107, %f105, %f106;
	ld.global.nc.f32 	%f108, [%rd28+8];
	add.f32 	%f109, %f107, %f108;
	ld.global.nc.f32 	%f110, [%rd28+12];
	add.f32 	%f111, %f109, %f110;
	ld.global.nc.f32 	%f112, [%rd28+16];
	add.f32 	%f113, %f111, %f112;
	ld.global.nc.f32 	%f114, [%rd28+20];
	add.f32 	%f115, %f113, %f114;
	ld.global.nc.f32 	%f116, [%rd28+24];
	add.f32 	%f117, %f115, %f116;
	ld.global.nc.f32 	%f118, [%rd28+28];
	add.f32 	%f445, %f117, %f118;
	add.s32 	%r81, %r81, 8;
$L__BB0_13:
	setp.eq.s32 	%p17, %r14, 0;
	@%p17 bra 	$L__BB0_19;
	and.b32  	%r17, %r2, 3;
	setp.lt.u32 	%p18, %r14, 4;
	@%p18 bra 	$L__BB0_16;
	add.s32 	%r60, %r81, %r51;
	mul.wide.u32 	%rd29, %r60, 4;
	add.s64 	%rd30, %rd2, %rd29;
	ld.global.nc.f32 	%f120, [%rd30];
	add.f32 	%f121, %f445, %f120;
	cvt.u64.u32 	%rd31, %r51;
	cvt.u64.u32 	%rd32, %r81;
	add.s64 	%rd33, %rd32, %rd31;
	shl.b64 	%rd34, %rd33, 2;
	add.s64 	%rd35, %rd2, %rd34;
	ld.global.nc.f32 	%f122, [%rd35+4];
	add.f32 	%f123, %f121, %f122;
	ld.global.nc.f32 	%f124, [%rd35+8];
	add.f32 	%f125, %f123, %f124;
	ld.global.nc.f32 	%f126, [%rd35+12];
	add.f32 	%f445, %f125, %f126;
	add.s32 	%r81, %r81, 4;
$L__BB0_16:
	setp.eq.s32 	%p19, %r17, 0;
	@%p19 bra 	$L__BB0_19;
	mov.b32 	%r84, 0;
$L__BB0_18:
	.pragma "nounroll";
	add.s32 	%r62, %r81, %r51;
	mul.wide.u32 	%rd36, %r62, 4;
	add.s64 	%rd37, %rd2, %rd36;
	ld.global.nc.f32 	%f127, [%rd37];
	add.f32 	%f445, %f445, %f127;
	add.s32 	%r81, %r81, 1;
	add.s32 	%r84, %r84, 1;
	setp.ne.s32 	%p20, %r84, %r17;
	@%p20 bra 	$L__BB0_18;
$L__BB0_19:
	setp.lt.u32 	%p21, %r2, 16;
	mul.f32 	%f16, %f2, %f445;
	mov.f32 	%f449, 0f00000000;
	mov.b32 	%r87, 0;
	mov.f32 	%f459, %f449;
	@%p21 bra 	$L__BB0_22;
	and.b32  	%r87, %r2, 2147483632;
	mov.f32 	%f449, 0f00000000;
	mov.b32 	%r85, 0;
$L__BB0_21:
	.pragma "nounroll";
	add.s32 	%r65, %r85, %r51;
	mul.wide.u32 	%rd38, %r65, 4;
	add.s64 	%rd39, %rd2, %rd38;
	ld.global.nc.f32 	%f131, [%rd39];
	sub.f32 	%f132, %f131, %f16;
	abs.f32 	%f133, %f132;
	sub.f32 	%f134, %f133, %f449;
	add.f32 	%f135, %f459, %f134;
	sub.f32 	%f136, %f135, %f459;
	sub.f32 	%f137, %f136, %f134;
	ld.global.nc.f32 	%f138, [%rd39+4];
	sub.f32 	%f139, %f138, %f16;
	abs.f32 	%f140, %f139;
	sub.f32 	%f141, %f140, %f137;
	add.f32 	%f142, %f135, %f141;
	sub.f32 	%f143, %f142, %f135;
	sub.f32 	%f144, %f143, %f141;
	ld.global.nc.f32 	%f145, [%rd39+8];
	sub.f32 	%f146, %f145, %f16;
	abs.f32 	%f147, %f146;
	sub.f32 	%f148, %f147, %f144;
	add.f32 	%f149, %f142, %f148;
	sub.f32 	%f150, %f149, %f142;
	sub.f32 	%f151, %f150, %f148;
	ld.global.nc.f32 	%f152, [%rd39+12];
	sub.f32 	%f153, %f152, %f16;
	abs.f32 	%f154, %f153;
	sub.f32 	%f155, %f154, %f151;
	add.f32 	%f156, %f149, %f155;
	sub.f32 	%f157, %f156, %f149;
	sub.f32 	%f158, %f157, %f155;
	ld.global.nc.f32 	%f159, [%rd39+16];
	sub.f32 	%f160, %f159, %f16;
	abs.f32 	%f161, %f160;
	sub.f32 	%f162, %f161, %f158;
	add.f32 	%f163, %f156, %f162;
	sub.f32 	%f164, %f163, %f156;
	sub.f32 	%f165, %f164, %f162;
	ld.global.nc.f32 	%f166, [%rd39+20];
	sub.f32 	%f167, %f166, %f16;
	abs.f32 	%f168, %f167;
	sub.f32 	%f169, %f168, %f165;
	add.f32 	%f170, %f163, %f169;
	sub.f32 	%f171, %f170, %f163;
	sub.f32 	%f172, %f171, %f169;
	ld.global.nc.f32 	%f173, [%rd39+24];
	sub.f32 	%f174, %f173, %f16;
	abs.f32 	%f175, %f174;
	sub.f32 	%f176, %f175, %f172;
	add.f32 	%f177, %f170, %f176;
	sub.f32 	%f178, %f177, %f170;
	sub.f32 	%f179, %f178, %f176;
	ld.global.nc.f32 	%f180, [%rd39+28];
	sub.f32 	%f181, %f180, %f16;
	abs.f32 	%f182, %f181;
	sub.f32 	%f183, %f182, %f179;
	add.f32 	%f184, %f177, %f183;
	sub.f32 	%f185, %f184, %f177;
	sub.f32 	%f186, %f185, %f183;
	ld.global.nc.f32 	%f187, [%rd39+32];
	sub.f32 	%f188, %f187, %f16;
	abs.f32 	%f189, %f188;
	sub.f32 	%f190, %f189, %f186;
	add.f32 	%f191, %f184, %f190;
	sub.f32 	%f192, %f191, %f184;
	sub.f32 	%f193, %f192, %f190;
	ld.global.nc.f32 	%f194, [%rd39+36];
	sub.f32 	%f195, %f194, %f16;
	abs.f32 	%f196, %f195;
	sub.f32 	%f197, %f196, %f193;
	add.f32 	%f198, %f191, %f197;
	sub.f32 	%f199, %f198, %f191;
	sub.f32 	%f200, %f199, %f197;
	ld.global.nc.f32 	%f201, [%rd39+40];
	sub.f32 	%f202, %f201, %f16;
	abs.f32 	%f203, %f202;
	sub.f32 	%f204, %f203, %f200;
	add.f32 	%f205, %f198, %f204;
	sub.f32 	%f206, %f205, %f198;
	sub.f32 	%f207, %f206, %f204;
	ld.global.nc.f32 	%f208, [%rd39+44];
	sub.f32 	%f209, %f208, %f16;
	abs.f32 	%f210, %f209;
	sub.f32 	%f211, %f210, %f207;
	add.f32 	%f212, %f205, %f211;
	sub.f32 	%f213, %f212, %f205;
	sub.f32 	%f214, %f213, %f211;
	ld.global.nc.f32 	%f215, [%rd39+48];
	sub.f32 	%f216, %f215, %f16;
	abs.f32 	%f217, %f216;
	sub.f32 	%f218, %f217, %f214;
	add.f32 	%f219, %f212, %f218;
	sub.f32 	%f220, %f219, %f212;
	sub.f32 	%f221, %f220, %f218;
	ld.global.nc.f32 	%f222, [%rd39+52];
	sub.f32 	%f223, %f222, %f16;
	abs.f32 	%f224, %f223;
	sub.f32 	%f225, %f224, %f221;
	add.f32 	%f226, %f219, %f225;
	sub.f32 	%f227, %f226, %f219;
	sub.f32 	%f228, %f227, %f225;
	ld.global.nc.f32 	%f229, [%rd39+56];
	sub.f32 	%f230, %f229, %f16;
	abs.f32 	%f231, %f230;
	sub.f32 	%f232, %f231, %f228;
	add.f32 	%f233, %f226, %f232;
	sub.f32 	%f234, %f233, %f226;
	sub.f32 	%f235, %f234, %f232;
	ld.global.nc.f32 	%f236, [%rd39+60];
	sub.f32 	%f237, %f236, %f16;
	abs.f32 	%f238, %f237;
	sub.f32 	%f239, %f238, %f235;
	add.f32 	%f459, %f233, %f239;
	sub.f32 	%f240, %f459, %f233;
	sub.f32 	%f449, %f240, %f239;
	add.s32 	%r85, %r85, 16;
	setp.ne.s32 	%p22, %r85, %r87;
	@%p22 bra 	$L__BB0_21;
$L__BB0_22:
	setp.eq.s32 	%p23, %r9, 0;
	@%p23 bra 	$L__BB0_31;
	and.b32  	%r28, %r2, 7;
	setp.lt.u32 	%p24, %r9, 8;
	@%p24 bra 	$L__BB0_25;
	add.s32 	%r66, %r87, %r51;
	mul.wide.u32 	%rd40, %r66, 4;
	add.s64 	%rd41, %rd2, %rd40;
	ld.global.nc.f32 	%f242, [%rd41];
	sub.f32 	%f243, %f242, %f16;
	abs.f32 	%f244, %f243;
	sub.f32 	%f245, %f244, %f449;
	add.f32 	%f246, %f459, %f245;
	sub.f32 	%f247, %f246, %f459;
	sub.f32 	%f248, %f247, %f245;
	cvt.u64.u32 	%rd42, %r51;
	cvt.u64.u32 	%rd43, %r87;
	add.s64 	%rd44, %rd43, %rd42;
	shl.b64 	%rd45, %rd44, 2;
	add.s64 	%rd46, %rd2, %rd45;
	ld.global.nc.f32 	%f249, [%rd46+4];
	sub.f32 	%f250, %f249, %f16;
	abs.f32 	%f251, %f250;
	sub.f32 	%f252, %f251, %f248;
	add.f32 	%f253, %f246, %f252;
	sub.f32 	%f254, %f253, %f246;
	sub.f32 	%f255, %f254, %f252;
	ld.global.nc.f32 	%f256, [%rd46+8];
	sub.f32 	%f257, %f256, %f16;
	abs.f32 	%f258, %f257;
	sub.f32 	%f259, %f258, %f255;
	add.f32 	%f260, %f253, %f259;
	sub.f32 	%f261, %f260, %f253;
	sub.f32 	%f262, %f261, %f259;
	ld.global.nc.f32 	%f263, [%rd46+12];
	sub.f32 	%f264, %f263, %f16;
	abs.f32 	%f265, %f264;
	sub.f32 	%f266, %f265, %f262;
	add.f32 	%f267, %f260, %f266;
	sub.f32 	%f268, %f267, %f260;
	sub.f32 	%f269, %f268, %f266;
	ld.global.nc.f32 	%f270, [%rd46+16];
	sub.f32 	%f271, %f270, %f16;
	abs.f32 	%f272, %f271;
	sub.f32 	%f273, %f272, %f269;
	add.f32 	%f274, %f267, %f273;
	sub.f32 	%f275, %f274, %f267;
	sub.f32 	%f276, %f275, %f273;
	ld.global.nc.f32 	%f277, [%rd46+20];
	sub.f32 	%f278, %f277, %f16;
	abs.f32 	%f279, %f278;
	sub.f32 	%f280, %f279, %f276;
	add.f32 	%f281, %f274, %f280;
	sub.f32 	%f282, %f281, %f274;
	sub.f32 	%f283, %f282, %f280;
	ld.global.nc.f32 	%f284, [%rd46+24];
	sub.f32 	%f285, %f284, %f16;
	abs.f32 	%f286, %f285;
	sub.f32 	%f287, %f286, %f283;
	add.f32 	%f288, %f281, %f287;
	sub.f32 	%f289, %f288, %f281;
	sub.f32 	%f290, %f289, %f287;
	ld.global.nc.f32 	%f291, [%rd46+28];
	sub.f32 	%f292, %f291, %f16;
	abs.f32 	%f293, %f292;
	sub.f32 	%f294, %f293, %f290;
	add.f32 	%f459, %f288, %f294;
	sub.f32 	%f295, %f459, %f288;
	sub.f32 	%f449, %f295, %f294;
	add.s32 	%r87, %r87, 8;
$L__BB0_25:
	setp.eq.s32 	%p25, %r28, 0;
	@%p25 bra 	$L__BB0_31;
	and.b32  	%r31, %r2, 3;
	setp.lt.u32 	%p26, %r28, 4;
	@%p26 bra 	$L__BB0_28;
	add.s32 	%r67, %r87, %r51;
	mul.wide.u32 	%rd47, %r67, 4;
	add.s64 	%rd48, %rd2, %rd47;
	ld.global.nc.f32 	%f297, [%rd48];
	sub.f32 	%f298, %f297, %f16;
	abs.f32 	%f299, %f298;
	sub.f32 	%f300, %f299, %f449;
	add.f32 	%f301, %f459, %f300;
	sub.f32 	%f302, %f301, %f459;
	sub.f32 	%f303, %f302, %f300;
	cvt.u64.u32 	%rd49, %r51;
	cvt.u64.u32 	%rd50, %r87;
	add.s64 	%rd51, %rd50, %rd49;
	shl.b64 	%rd52, %rd51, 2;
	add.s64 	%rd53, %rd2, %rd52;
	ld.global.nc.f32 	%f304, [%rd53+4];
	sub.f32 	%f305, %f304, %f16;
	abs.f32 	%f306, %f305;
	sub.f32 	%f307, %f306, %f303;
	add.f32 	%f308, %f301, %f307;
	sub.f32 	%f309, %f308, %f301;
	sub.f32 	%f310, %f309, %f307;
	ld.global.nc.f32 	%f311, [%rd53+8];
	sub.f32 	%f312, %f311, %f16;
	abs.f32 	%f313, %f312;
	sub.f32 	%f314, %f313, %f310;
	add.f32 	%f315, %f308, %f314;
	sub.f32 	%f316, %f315, %f308;
	sub.f32 	%f317, %f316, %f314;
	ld.global.nc.f32 	%f318, [%rd53+12];
	sub.f32 	%f319, %f318, %f16;
	abs.f32 	%f320, %f319;
	sub.f32 	%f321, %f320, %f317;
	add.f32 	%f459, %f315, %f321;
	sub.f32 	%f322, %f459, %f315;
	sub.f32 	%f449, %f322, %f321;
	add.s32 	%r87, %r87, 4;
$L__BB0_28:
	setp.eq.s32 	%p27, %r31, 0;
	@%p27 bra 	$L__BB0_31;
	mov.b32 	%r90, 0;
	mov.f32 	%f458, %f459;
$L__BB0_30:
	.pragma "nounroll";
	add.s32 	%r69, %r87, %r51;
	mul.wide.u32 	%rd54, %r69, 4;
	add.s64 	%rd55, %rd2, %rd54;
	ld.global.nc.f32 	%f323, [%rd55];
	sub.f32 	%f324, %f323, %f16;
	abs.f32 	%f325, %f324;
	sub.f32 	%f326, %f325, %f449;
	add.f32 	%f459, %f458, %f326;
	sub.f32 	%f327, %f459, %f458;
	sub.f32 	%f449, %f327, %f326;
	add.s32 	%r87, %r87, 1;
	add.s32 	%r90, %r90, 1;
	setp.ne.s32 	%p28, %r90, %r31;
	mov.f32 	%f458, %f459;
	@%p28 bra 	$L__BB0_30;
$L__BB0_31:
	mov.f32 	%f329, 0f3C75C28F;
	div.rn.f32 	%f39, %f329, %f1;
	fma.rn.f32 	%f40, %f459, %f39, 0f00000000;
	setp.eq.f32 	%p29, %f40, 0f00000000;
	mov.f32 	%f460, 0f00000000;
	@%p29 bra 	$L__BB0_33;
	add.s32 	%r70, %r91, -1;
	mul.wide.u32 	%rd56, %r70, 4;
	add.s64 	%rd57, %rd2, %rd56;
	ld.global.nc.f32 	%f330, [%rd57];
	sub.f32 	%f331, %f330, %f16;
	div.rn.f32 	%f460, %f331, %f40;
$L__BB0_33:
	cvt.s64.s32 	%rd58, %r3;
	cvt.u64.u32 	%rd59, %r91;
	add.s64 	%rd60, %rd59, %rd58;
	shl.b64 	%rd61, %rd60, 2;
	add.s64 	%rd62, %rd1, %rd61;
	st.global.f32 	[%rd62+-4], %f460;
	setp.ge.s32 	%p30, %r91, %r50;
	@%p30 bra 	$L__BB0_49;
	and.b32  	%r38, %r2, 7;
	and.b32  	%r39, %r2, 2147483640;
	neg.s32 	%r40, %r39;
	mul.wide.s32 	%rd63, %r2, 4;
	sub.s64 	%rd64, %rd2, %rd63;
	add.s64 	%rd3, %rd64, 4;
$L__BB0_35:
	setp.lt.u32 	%p31, %r2, 8;
	mul.wide.u32 	%rd65, %r91, 4;
	add.s64 	%rd66, %rd2, %rd65;
	ld.global.nc.f32 	%f44, [%rd66];
	add.f32 	%f334, %f445, %f44;
	sub.s32 	%r72, %r91, %r2;
	mul.wide.s32 	%rd67, %r72, 4;
	add.s64 	%rd4, %rd2, %rd67;
	ld.global.nc.f32 	%f335, [%rd4];
	sub.f32 	%f445, %f334, %f335;
	mul.f32 	%f46, %f2, %f445;
	add.s32 	%r73, %r72, 1;
	cvt.s64.s32 	%rd5, %r73;
	mov.f32 	%f465, 0f00000000;
	mov.b32 	%r94, 0;
	mov.f32 	%f473, %f465;
	@%p31 bra 	$L__BB0_38;
	mul.wide.s32 	%rd68, %r91, 4;
	add.s64 	%rd88, %rd3, %rd68;
	shl.b64 	%rd69, %rd5, 2;
	add.s64 	%rd70, %rd2, %rd69;
	add.s64 	%rd87, %rd70, 16;
	mov.f32 	%f465, 0f00000000;
	mov.u32 	%r92, %r40;
$L__BB0_37:
	.pragma "nounroll";
	ld.global.nc.f32 	%f337, [%rd88];
	sub.f32 	%f338, %f337, %f46;
	abs.f32 	%f339, %f338;
	sub.f32 	%f340, %f339, %f465;
	add.f32 	%f341, %f473, %f340;
	sub.f32 	%f342, %f341, %f473;
	sub.f32 	%f343, %f342, %f340;
	ld.global.nc.f32 	%f344, [%rd87+-12];
	sub.f32 	%f345, %f344, %f46;
	abs.f32 	%f346, %f345;
	sub.f32 	%f347, %f346, %f343;
	add.f32 	%f348, %f341, %f347;
	sub.f32 	%f349, %f348, %f341;
	sub.f32 	%f350, %f349, %f347;
	ld.global.nc.f32 	%f351, [%rd87+-8];
	sub.f32 	%f352, %f351, %f46;
	abs.f32 	%f353, %f352;
	sub.f32 	%f354, %f353, %f350;
	add.f32 	%f355, %f348, %f354;
	sub.f32 	%f356, %f355, %f348;
	sub.f32 	%f357, %f356, %f354;
	ld.global.nc.f32 	%f358, [%rd87+-4];
	sub.f32 	%f359, %f358, %f46;
	abs.f32 	%f360, %f359;
	sub.f32 	%f361, %f360, %f357;
	add.f32 	%f362, %f355, %f361;
	sub.f32 	%f363, %f362, %f355;
	sub.f32 	%f364, %f363, %f361;
	ld.global.nc.f32 	%f365, [%rd87];
	sub.f32 	%f366, %f365, %f46;
	abs.f32 	%f367, %f366;
	sub.f32 	%f368, %f367, %f364;
	add.f32 	%f369, %f362, %f368;
	sub.f32 	%f370, %f369, %f362;
	sub.f32 	%f371, %f370, %f368;
	ld.global.nc.f32 	%f372, [%rd87+4];
	sub.f32 	%f373, %f372, %f46;
	abs.f32 	%f374, %f373;
	sub.f32 	%f375, %f374, %f371;
	add.f32 	%f376, %f369, %f375;
	sub.f32 	%f377, %f376, %f369;
	sub.f32 	%f378, %f377, %f375;
	ld.global.nc.f32 	%f379, [%rd87+8];
	sub.f32 	%f380, %f379, %f46;
	abs.f32 	%f381, %f380;
	sub.f32 	%f382, %f381, %f378;
	add.f32 	%f383, %f376, %f382;
	sub.f32 	%f384, %f383, %f376;
	sub.f32 	%f385, %f384, %f382;
	ld.global.nc.f32 	%f386, [%rd87+12];
	sub.f32 	%f387, %f386, %f46;
	abs.f32 	%f388, %f387;
	sub.f32 	%f389, %f388, %f385;
	add.f32 	%f473, %f383, %f389;
	sub.f32 	%f390, %f473, %f383;
	sub.f32 	%f465, %f390, %f389;
	add.s32 	%r92, %r92, 8;
	add.s64 	%rd88, %rd88, 32;
	add.s64 	%rd87, %rd87, 32;
	setp.ne.s32 	%p32, %r92, 0;
	mov.u32 	%r94, %r39;
	@%p32 bra 	$L__BB0_37;
$L__BB0_38:
	setp.eq.s32 	%p33, %r38, 0;
	@%p33 bra 	$L__BB0_46;
	add.s32 	%r74, %r38, -1;
	setp.lt.u32 	%p34, %r74, 3;
	@%p34 bra 	$L__BB0_41;
	cvt.u64.u32 	%rd71, %r94;
	mul.wide.u32 	%rd72, %r94, 4;
	add.s64 	%rd73, %rd4, %rd72;
	ld.global.nc.f32 	%f392, [%rd73+4];
	sub.f32 	%f393, %f392, %f46;
	abs.f32 	%f394, %f393;
	sub.f32 	%f395, %f394, %f465;
	add.f32 	%f396, %f473, %f395;
	sub.f32 	%f397, %f396, %f473;
	sub.f32 	%f398, %f397, %f395;
	add.s64 	%rd74, %rd71, %rd5;
	shl.b64 	%rd75, %rd74, 2;
	add.s64 	%rd76, %rd2, %rd75;
	ld.global.nc.f32 	%f399, [%rd76+4];
	sub.f32 	%f400, %f399, %f46;
	abs.f32 	%f401, %f400;
	sub.f32 	%f402, %f401, %f398;
	add.f32 	%f403, %f396, %f402;
	sub.f32 	%f404, %f403, %f396;
	sub.f32 	%f405, %f404, %f402;
	ld.global.nc.f32 	%f406, [%rd76+8];
	sub.f32 	%f407, %f406, %f46;
	abs.f32 	%f408, %f407;
	sub.f32 	%f409, %f408, %f405;
	add.f32 	%f410, %f403, %f409;
	sub.f32 	%f411, %f410, %f403;
	sub.f32 	%f412, %f411, %f409;
	ld.global.nc.f32 	%f413, [%rd76+12];
	sub.f32 	%f414, %f413, %f46;
	abs.f32 	%f415, %f414;
	sub.f32 	%f416, %f415, %f412;
	add.f32 	%f473, %f410, %f416;
	sub.f32 	%f417, %f473, %f410;
	sub.f32 	%f465, %f417, %f416;
	add.s32 	%r94, %r94, 4;
$L__BB0_41:
	and.b32  	%r75, %r2, 3;
	setp.eq.s32 	%p35, %r75, 0;
	@%p35 bra 	$L__BB0_46;
	setp.eq.s32 	%p36, %r75, 1;
	@%p36 bra 	$L__BB0_44;
	cvt.u64.u32 	%rd77, %r94;
	mul.wide.u32 	%rd78, %r94, 4;
	add.s64 	%rd79, %rd4, %rd78;
	ld.global.nc.f32 	%f419, [%rd79+4];
	sub.f32 	%f420, %f419, %f46;
	abs.f32 	%f421, %f420;
	sub.f32 	%f422, %f421, %f465;
	add.f32 	%f423, %f473, %f422;
	sub.f32 	%f424, %f423, %f473;
	sub.f32 	%f425, %f424, %f422;
	add.s64 	%rd80, %rd77, %rd5;
	shl.b64 	%rd81, %rd80, 2;
	add.s64 	%rd82, %rd2, %rd81;
	ld.global.nc.f32 	%f426, [%rd82+4];
	sub.f32 	%f427, %f426, %f46;
	abs.f32 	%f428, %f427;
	sub.f32 	%f429, %f428, %f425;
	add.f32 	%f473, %f423, %f429;
	sub.f32 	%f430, %f473, %f423;
	sub.f32 	%f465, %f430, %f429;
	add.s32 	%r94, %r94, 2;
$L__BB0_44:
	and.b32  	%r76, %r2, 1;
	setp.eq.b32 	%p37, %r76, 1;
	not.pred 	%p38, %p37;
	@%p38 bra 	$L__BB0_46;
	mul.wide.u32 	%rd83, %r94, 4;
	add.s64 	%rd84, %rd4, %rd83;
	ld.global.nc.f32 	%f431, [%rd84+4];
	sub.f32 	%f432, %f431, %f46;
	abs.f32 	%f433, %f432;
	sub.f32 	%f434, %f433, %f465;
	add.f32 	%f473, %f473, %f434;
$L__BB0_46:
	fma.rn.f32 	%f66, %f473, %f39, 0f00000000;
	setp.eq.f32 	%p39, %f66, 0f00000000;
	mov.f32 	%f474, 0f00000000;
	@%p39 bra 	$L__BB0_48;
	sub.f32 	%f436, %f44, %f46;
	div.rn.f32 	%f474, %f436, %f66;
$L__BB0_48:
	add.s32 	%r77, %r91, %r3;
	mul.wide.s32 	%rd85, %r77, 4;
	add.s64 	%rd86, %rd1, %rd85;
	st.global.f32 	[%rd86], %f474;
	add.s32 	%r91, %r91, 1;
	setp.lt.s32 	%p40, %r91, %r50;
	@%p40 bra 	$L__BB0_35;
$L__BB0_49:
	ret;

}
	// .globl	cci_many_series_one_param_f32
.visible .entry cci_many_series_one_param_f32(
	.param .u64 .ptr .align 1 cci_many_series_one_param_f32_param_0,
	.param .u64 .ptr .align 1 cci_many_series_one_param_f32_param_1,
	.param .u32 cci_many_series_one_param_f32_param_2,
	.param .u32 cci_many_series_one_param_f32_param_3,
	.param .u32 cci_many_series_one_param_f32_param_4,
	.param .u64 .ptr .align 1 cci_many_series_one_param_f32_param_5
)
{
	.reg .pred 	%p<74>;
	.reg .b32 	%r<163>;
	.reg .b32 	%f<101>;
	.reg .b64 	%rd<262>;
	.reg .b64 	%fd<385>;

	ld.param.u64 	%rd46, [cci_many_series_one_param_f32_param_0];
	ld.param.u64 	%rd47, [cci_many_series_one_param_f32_param_1];
	ld.param.u32 	%r78, [cci_many_series_one_param_f32_param_2];
	ld.param.u32 	%r79, [cci_many_series_one_param_f32_param_3];
	ld.param.u32 	%r80, [cci_many_series_one_param_f32_param_4];
	ld.param.u64 	%rd48, [cci_many_series_one_param_f32_param_5];
	mov.u32 	%r81, %ctaid.x;
	mov.u32 	%r82, %ntid.x;
	mov.u32 	%r83, %tid.x;
	mad.lo.s32 	%r1, %r81, %r82, %r83;
	setp.ge.s32 	%p1, %r1, %r78;
	@%p1 bra 	$L__BB1_96;
	cvta.to.global.u64 	%rd49, %rd46;
	cvta.to.global.u64 	%rd50, %rd48;
	mul.wide.s32 	%rd51, %r1, 4;
	add.s64 	%rd1, %rd49, %rd51;
	add.s64 	%rd2, %rd50, %rd51;
	setp.gt.s32 	%p2, %r80, 0;
	setp.le.s32 	%p3, %r80, %r79;
	and.pred  	%p4, %p2, %p3;
	@%p4 bra 	$L__BB1_14;
	setp.lt.s32 	%p65, %r79, 1;
	@%p65 bra 	$L__BB1_96;
	and.b32  	%r2, %r79, 7;
	setp.lt.u32 	%p66, %r79, 8;
	mov.b32 	%r155, 0;
	@%p66 bra 	$L__BB1_6;
	and.b32  	%r155, %r79, 2147483640;
	neg.s32 	%r139, %r155;
	shl.b32 	%r5, %r78, 3;
	mov.b32 	%r138, 0;
	mul.wide.s32 	%rd225, %r78, 4;
$L__BB1_5:
	.pragma "nounroll";
	mul.wide.s32 	%rd223, %r138, 4;
	add.s64 	%rd224, %rd2, %rd223;
	mov.b32 	%r130, 2143289344;
	st.global.u32 	[%rd224], %r130;
	add.s64 	%rd226, %rd224, %rd225;
	st.global.u32 	[%rd226], %r130;
	add.s64 	%rd227, %rd226, %rd225;
	st.global.u32 	[%rd227], %r130;
	add.s64 	%rd228, %rd227, %rd225;
	st.global.u32 	[%rd228], %r130;
	add.s64 	%rd229, %rd228, %rd225;
	st.global.u32 	[%rd229], %r130;
	add.s64 	%rd230, %rd229, %rd225;
	st.global.u32 	[%rd230], %r130;
	add.s64 	%rd231, %rd230, %rd225;
	st.global.u32 	[%rd231], %r130;
	add.s64 	%rd232, %rd231, %rd225;
	st.global.u32 	[%rd232], %r130;
	add.s32 	%r139, %r139, 8;
	add.s32 	%r138, %r138, %r5;
	setp.eq.s32 	%p67, %r139, 0;
	@%p67 bra 	$L__BB1_6;
	bra.uni 	$L__BB1_5;
$L__BB1_6:
	setp.eq.s32 	%p68, %r2, 0;
	@%p68 bra 	$L__BB1_96;
	and.b32  	%r61, %r79, 3;
	setp.lt.u32 	%p69, %r2, 4;
	@%p69 bra 	$L__BB1_9;
	mul.lo.s32 	%r131, %r155, %r78;
	mul.wide.s32 	%rd233, %r131, 4;
	add.s64 	%rd234, %rd2, %rd233;
	mov.b32 	%r132, 2143289344;
	st.global.u32 	[%rd234], %r132;
	mul.wide.s32 	%rd235, %r78, 4;
	add.s64 	%rd236, %rd234, %rd235;
	st.global.u32 	[%rd236], %r132;
	add.s64 	%rd237, %rd236, %rd235;
	st.global.u32 	[%rd237], %r132;
	add.s64 	%rd238, %rd237, %rd235;
	st.global.u32 	[%rd238], %r132;
	add.s32 	%r155, %r155, 4;
$L__BB1_9:
	setp.eq.s32 	%p70, %r61, 0;
	@%p70 bra 	$L__BB1_96;
	setp.eq.s32 	%p71, %r61, 1;
	@%p71 bra 	$L__BB1_12;
	mul.lo.s32 	%r133, %r155, %r78;
	mul.wide.s32 	%rd239, %r133, 4;
	add.s64 	%rd240, %rd2, %rd239;
	mov.b32 	%r134, 2143289344;
	st.global.u32 	[%rd240], %r134;
	mul.wide.s32 	%rd241, %r78, 4;
	add.s64 	%rd242, %rd240, %rd241;
	st.global.u32 	[%rd242], %r134;
	add.s32 	%r155, %r155, 2;
$L__BB1_12:
	and.b32  	%r135, %r79, 1;
	setp.eq.b32 	%p72, %r135, 1;
	not.pred 	%p73, %p72;
	@%p73 bra 	$L__BB1_96;
	mul.lo.s32 	%r136, %r155, %r78;
	mul.wide.s32 	%rd243, %r136, 4;
	add.s64 	%rd244, %rd2, %rd243;
	mov.b32 	%r137, 2143289344;
	st.global.u32 	[%rd244], %r137;
	bra.uni 	$L__BB1_96;
$L__BB1_14:
	cvta.to.global.u64 	%rd52, %rd47;
	add.s64 	%rd54, %rd52, %rd51;
	ld.global.nc.u32 	%r84, [%rd54];
	cvt.u64.u32 	%rd3, %r84;
	setp.gt.s32 	%p5, %r84, -1;
	setp.gt.s32 	%p6, %r79, %r84;
	and.pred  	%p7, %p5, %p6;
	@%p7 bra 	$L__BB1_27;
	setp.lt.s32 	%p56, %r79, 1;
	@%p56 bra 	$L__BB1_96;
	and.b32  	%r10, %r79, 7;
	setp.lt.u32 	%p57, %r79, 8;
	mov.b32 	%r158, 0;
	@%p57 bra 	$L__BB1_19;
	and.b32  	%r158, %r79, 2147483640;
	neg.s32 	%r141, %r158;
	shl.b32 	%r13, %r78, 3;
	mov.b32 	%r140, 0;
	mul.wide.s32 	%rd203, %r78, 4;
$L__BB1_18:
	.pragma "nounroll";
	mul.wide.s32 	%rd201, %r140, 4;
	add.s64 	%rd202, %rd2, %rd201;
	mov.b32 	%r120, 2143289344;
	st.global.u32 	[%rd202], %r120;
	add.s64 	%rd204, %rd202, %rd203;
	st.global.u32 	[%rd204], %r120;
	add.s64 	%rd205, %rd204, %rd203;
	st.global.u32 	[%rd205], %r120;
	add.s64 	%rd206, %rd205, %rd203;
	st.global.u32 	[%rd206], %r120;
	add.s64 	%rd207, %rd206, %rd203;
	st.global.u32 	[%rd207], %r120;
	add.s64 	%rd208, %rd207, %rd203;
	st.global.u32 	[%rd208], %r120;
	add.s64 	%rd209, %rd208, %rd203;
	st.global.u32 	[%rd209], %r120;
	add.s64 	%rd210, %rd209, %rd203;
	st.global.u32 	[%rd210], %r120;
	add.s32 	%r141, %r141, 8;
	add.s32 	%r140, %r140, %r13;
	setp.eq.s32 	%p58, %r141, 0;
	@%p58 bra 	$L__BB1_19;
	bra.uni 	$L__BB1_18;
$L__BB1_19:
	setp.eq.s32 	%p59, %r10, 0;
	@%p59 bra 	$L__BB1_96;
	and.b32  	%r67, %r79, 3;
	setp.lt.u32 	%p60, %r10, 4;
	@%p60 bra 	$L__BB1_22;
	mul.lo.s32 	%r121, %r158, %r78;
	mul.wide.s32 	%rd211, %r121, 4;
	add.s64 	%rd212, %rd2, %rd211;
	mov.b32 	%r122, 2143289344;
	st.global.u32 	[%rd212], %r122;
	mul.wide.s32 	%rd213, %r78, 4;
	add.s64 	%rd214, %rd212, %rd213;
	st.global.u32 	[%rd214], %r122;
	add.s64 	%rd215, %rd214, %rd213;
	st.global.u32 	[%rd215], %r122;
	add.s64 	%rd216, %rd215, %rd213;
	st.global.u32 	[%rd216], %r122;
	add.s32 	%r158, %r158, 4;
$L__BB1_22:
	setp.eq.s32 	%p61, %r67, 0;
	@%p61 bra 	$L__BB1_96;
	setp.eq.s32 	%p62, %r67, 1;
	@%p62 bra 	$L__BB1_25;
	mul.lo.s32 	%r123, %r158, %r78;
	mul.wide.s32 	%rd217, %r123, 4;
	add.s64 	%rd218, %rd2, %rd217;
	mov.b32 	%r124, 2143289344;
	st.global.u32 	[%rd218], %r124;
	mul.wide.s32 	%rd219, %r78, 4;
	add.s64 	%rd220, %rd218, %rd219;
	st.global.u32 	[%rd220], %r124;
	add.s32 	%r158, %r158, 2;
$L__BB1_25:
	and.b32  	%r125, %r79, 1;
	setp.eq.b32 	%p63, %r125, 1;
	not.pred 	%p64, %p63;
	@%p64 bra 	$L__BB1_96;
	mul.lo.s32 	%r126, %r158, %r78;
	mul.wide.s32 	%rd221, %r126, 4;
	add.s64 	%rd222, %rd2, %rd221;
	mov.b32 	%r127, 2143289344;
	st.global.u32 	[%rd222], %r127;
	bra.uni 	$L__BB1_96;
$L__BB1_27:
	cvt.u32.u64 	%r85, %rd3;
	sub.s32 	%r86, %r79, %r85;
	setp.ge.s32 	%p8, %r86, %r80;
	@%p8 bra 	$L__BB1_40;
	setp.lt.s32 	%p47, %r79, 1;
	@%p47 bra 	$L__BB1_96;
	and.b32  	%r18, %r79, 7;
	setp.lt.u32 	%p48, %r79, 8;
	mov.b32 	%r161, 0;
	@%p48 bra 	$L__BB1_32;
	and.b32  	%r161, %r79, 2147483640;
	neg.s32 	%r143, %r161;
	shl.b32 	%r21, %r78, 3;
	mov.b32 	%r142, 0;
	mul.wide.s32 	%rd181, %r78, 4;
$L__BB1_31:
	.pragma "nounroll";
	mul.wide.s32 	%rd179, %r142, 4;
	add.s64 	%rd180, %rd2, %rd179;
	mov.b32 	%r110, 2143289344;
	st.global.u32 	[%rd180], %r110;
	add.s64 	%rd182, %rd180, %rd181;
	st.global.u32 	[%rd182], %r110;
	add.s64 	%rd183, %rd182, %rd181;
	st.global.u32 	[%rd183], %r110;
	add.s64 	%rd184, %rd183, %rd181;
	st.global.u32 	[%rd184], %r110;
	add.s64 	%rd185, %rd184, %rd181;
	st.global.u32 	[%rd185], %r110;
	add.s64 	%rd186, %rd185, %rd181;
	st.global.u32 	[%rd186], %r110;
	add.s64 	%rd187, %rd186, %rd181;
	st.global.u32 	[%rd187], %r110;
	add.s64 	%rd188, %rd187, %rd181;
	st.global.u32 	[%rd188], %r110;
	add.s32 	%r143, %r143, 8;
	add.s32 	%r142, %r142, %r21;
	setp.eq.s32 	%p49, %r143, 0;
	@%p49 bra 	$L__BB1_32;
	bra.uni 	$L__BB1_31;
$L__BB1_32:
	setp.eq.s32 	%p50, %r18, 0;
	@%p50 bra 	$L__BB1_96;
	and.b32  	%r73, %r79, 3;
	setp.lt.u32 	%p51, %r18, 4;
	@%p51 bra 	$L__BB1_35;
	mul.lo.s32 	%r111, %r161, %r78;
	mul.wide.s32 	%rd189, %r111, 4;
	add.s64 	%rd190, %rd2, %rd189;
	mov.b32 	%r112, 2143289344;
	st.global.u32 	[%rd190], %r112;
	mul.wide.s32 	%rd191, %r78, 4;
	add.s64 	%rd192, %rd190, %rd191;
	st.global.u32 	[%rd192], %r112;
	add.s64 	%rd193, %rd192, %rd191;
	st.global.u32 	[%rd193], %r112;
	add.s64 	%rd194, %rd193, %rd191;
	st.global.u32 	[%rd194], %r112;
	add.s32 	%r161, %r161, 4;
$L__BB1_35:
	setp.eq.s32 	%p52, %r73, 0;
	@%p52 bra 	$L__BB1_96;
	setp.eq.s32 	%p53, %r73, 1;
	@%p53 bra 	$L__BB1_38;
	mul.lo.s32 	%r113, %r161, %r78;
	mul.wide.s32 	%rd195, %r113, 4;
	add.s64 	%rd196, %rd2, %rd195;
	mov.b32 	%r114, 2143289344;
	st.global.u32 	[%rd196], %r114;
	mul.wide.s32 	%rd197, %r78, 4;
	add.s64 	%rd198, %rd196, %rd197;
	st.global.u32 	[%rd198], %r114;
	add.s32 	%r161, %r161, 2;
$L__BB1_38:
	and.b32  	%r115, %r79, 1;
	setp.eq.b32 	%p54, %r115, 1;
	not.pred 	%p55, %p54;
	@%p55 bra 	$L__BB1_96;
	mul.lo.s32 	%r116, %r161, %r78;
	mul.wide.s32 	%rd199, %r116, 4;
	add.s64 	%rd200, %rd2, %rd199;
	mov.b32 	%r117, 2143289344;
	st.global.u32 	[%rd200], %r117;
	bra.uni 	$L__BB1_96;
$L__BB1_40:
	add.s32 	%r152, %r85, %r80;
	add.s32 	%r27, %r152, -1;
	setp.lt.s32 	%p9, %r152, 2;
	@%p9 bra 	$L__BB1_52;
	add.s32 	%r89, %r152, -2;
	and.b32  	%r28, %r27, 7;
	setp.lt.u32 	%p10, %r89, 7;
	mov.b32 	%r146, 0;
	@%p10 bra 	$L__BB1_44;
	and.b32  	%r146, %r27, -8;
	mov.b32 	%r144, 0;
	mul.wide.s32 	%rd57, %r78, 4;
$L__BB1_43:
	.pragma "nounroll";
	mul.lo.s32 	%r91, %r144, %r78;
	mul.wide.s32 	%rd55, %r91, 4;
	add.s64 	%rd56, %rd2, %rd55;
	mov.b32 	%r92, 2143289344;
	st.global.u32 	[%rd56], %r92;
	add.s64 	%rd58, %rd56, %rd57;
	st.global.u32 	[%rd58], %r92;
	add.s64 	%rd59, %rd58, %rd57;
	st.global.u32 	[%rd59], %r92;
	add.s64 	%rd60, %rd59, %rd57;
	st.global.u32 	[%rd60], %r92;
	add.s64 	%rd61, %rd60, %rd57;
	st.global.u32 	[%rd61], %r92;
	add.s64 	%rd62, %rd61, %rd57;
	st.global.u32 	[%rd62], %r92;
	add.s64 	%rd63, %rd62, %rd57;
	st.global.u32 	[%rd63], %r92;
	add.s64 	%rd64, %rd63, %rd57;
	st.global.u32 	[%rd64], %r92;
	add.s32 	%r144, %r144, 8;
	setp.ne.s32 	%p11, %r144, %r146;
	@%p11 bra 	$L__BB1_43;
$L__BB1_44:
	setp.eq.s32 	%p12, %r28, 0;
	@%p12 bra 	$L__BB1_52;
	and.b32  	%r33, %r27, 3;
	setp.lt.u32 	%p13, %r28, 4;
	@%p13 bra 	$L__BB1_47;
	mul.lo.s32 	%r93, %r146, %r78;
	mul.wide.s32 	%rd65, %r93, 4;
	add.s64 	%rd66, %rd2, %rd65;
	mov.b32 	%r94, 2143289344;
	st.global.u32 	[%rd66], %r94;
	mul.wide.s32 	%rd67, %r78, 4;
	add.s64 	%rd68, %rd66, %rd67;
	st.global.u32 	[%rd68], %r94;
	add.s64 	%rd69, %rd68, %rd67;
	st.global.u32 	[%rd69], %r94;
	add.s64 	%rd70, %rd69, %rd67;
	st.global.u32 	[%rd70], %r94;
	add.s32 	%r146, %r146, 4;
$L__BB1_47:
	setp.eq.s32 	%p14, %r33, 0;
	@%p14 bra 	$L__BB1_52;
	setp.eq.s32 	%p15, %r33, 1;
	@%p15 bra 	$L__BB1_50;
	mul.lo.s32 	%r95, %r146, %r78;
	mul.wide.s32 	%rd71, %r95, 4;
	add.s64 	%rd72, %rd2, %rd71;
	mov.b32 	%r96, 2143289344;
	st.global.u32 	[%rd72], %r96;
	mul.wide.s32 	%rd73, %r78, 4;
	add.s64 	%rd74, %rd72, %rd73;
	st.global.u32 	[%rd74], %r96;
	add.s32 	%r146, %r146, 2;
$L__BB1_50:
	and.b32  	%r97, %r27, 1;
	setp.eq.b32 	%p16, %r97, 1;
	not.pred 	%p17, %p16;
	@%p17 bra 	$L__BB1_52;
	mul.lo.s32 	%r98, %r146, %r78;
	mul.wide.s32 	%rd75, %r98, 4;
	add.s64 	%rd76, %rd2, %rd75;
	mov.b32 	%r99, 2143289344;
	st.global.u32 	[%rd76], %r99;
$L__BB1_52:
	cvt.rn.f64.u32 	%fd51, %r80;
	rcp.rn.f64 	%fd1, %fd51;
	cvt.s64.s32 	%rd4, %r78;
	mul.lo.s64 	%rd77, %rd3, %rd4;
	shl.b64 	%rd78, %rd77, 2;
	add.s64 	%rd256, %rd1, %rd78;
	and.b32  	%r38, %r80, 15;
	setp.lt.u32 	%p18, %r80, 16;
	mov.f64 	%fd366, 0d0000000000000000;
	mov.u64 	%rd246, %rd256;
	@%p18 bra 	$L__BB1_55;
	and.b32  	%r39, %r80, 2147483632;
	mov.b32 	%r148, 0;
	mov.f64 	%fd366, 0d0000000000000000;
	shl.b64 	%rd79, %rd4, 2;
	mov.u64 	%rd246, %rd256;
$L__BB1_54:
	.pragma "nounroll";
	ld.global.nc.f32 	%f5, [%rd246];
	cvt.f64.f32 	%fd53, %f5;
	add.f64 	%fd54, %fd366, %fd53;
	add.s64 	%rd80, %rd246, %rd79;
	ld.global.nc.f32 	%f6, [%rd80];
	cvt.f64.f32 	%fd55, %f6;
	add.f64 	%fd56, %fd54, %fd55;
	add.s64 	%rd81, %rd80, %rd79;
	ld.global.nc.f32 	%f7, [%rd81];
	cvt.f64.f32 	%fd57, %f7;
	add.f64 	%fd58, %fd56, %fd57;
	add.s64 	%rd82, %rd81, %rd79;
	ld.global.nc.f32 	%f8, [%rd82];
	cvt.f64.f32 	%fd59, %f8;
	add.f64 	%fd60, %fd58, %fd59;
	add.s64 	%rd83, %rd82, %rd79;
	ld.global.nc.f32 	%f9, [%rd83];
	cvt.f64.f32 	%fd61, %f9;
	add.f64 	%fd62, %fd60, %fd61;
	add.s64 	%rd84, %rd83, %rd79;
	ld.global.nc.f32 	%f10, [%rd84];
	cvt.f64.f32 	%fd63, %f10;
	add.f64 	%fd64, %fd62, %fd63;
	add.s64 	%rd85, %rd84, %rd79;
	ld.global.nc.f32 	%f11, [%rd85];
	cvt.f64.f32 	%fd65, %f11;
	add.f64 	%fd66, %fd64, %fd65;
	add.s64 	%rd86, %rd85, %rd79;
	ld.global.nc.f32 	%f12, [%rd86];
	cvt.f64.f32 	%fd67, %f12;
	add.f64 	%fd68, %fd66, %fd67;
	add.s64 	%rd87, %rd86, %rd79;
	ld.global.nc.f32 	%f13, [%rd87];
	cvt.f64.f32 	%fd69, %f13;
	add.f64 	%fd70, %fd68, %fd69;
	add.s64 	%rd88, %rd87, %rd79;
	ld.global.nc.f32 	%f14, [%rd88];
	cvt.f64.f32 	%fd71, %f14;
	add.f64 	%fd72, %fd70, %fd71;
	add.s64 	%rd89, %rd88, %rd79;
	ld.global.nc.f32 	%f15, [%rd89];
	cvt.f64.f32 	%fd73, %f15;
	add.f64 	%fd74, %fd72, %fd73;
	add.s64 	%rd90, %rd89, %rd79;
	ld.global.nc.f32 	%f16, [%rd90];
	cvt.f64.f32 	%fd75, %f16;
	add.f64 	%fd76, %fd74, %fd75;
	add.s64 	%rd91, %rd90, %rd79;
	ld.global.nc.f32 	%f17, [%rd91];
	cvt.f64.f32 	%fd77, %f17;
	add.f64 	%fd78, %fd76, %fd77;
	add.s64 	%rd92, %rd91, %rd79;
	ld.global.nc.f32 	%f18, [%rd92];
	cvt.f64.f32 	%fd79, %f18;
	add.f64 	%fd80, %fd78, %fd79;
	add.s64 	%rd93, %rd92, %rd79;
	ld.global.nc.f32 	%f19, [%rd93];
	cvt.f64.f32 	%fd81, %f19;
	add.f64 	%fd82, %fd80, %fd81;
	add.s64 	%rd94, %rd93, %rd79;
	ld.global.nc.f32 	%f20, [%rd94];
	cvt.f64.f32 	%fd83, %f20;
	add.f64 	%fd366, %fd82, %fd83;
	add.s64 	%rd246, %rd94, %rd79;
	add.s32 	%r148, %r148, 16;
	setp.ne.s32 	%p19, %r148, %r39;
	@%p19 bra 	$L__BB1_54;
$L__BB1_55:
	setp.eq.s32 	%p20, %r38, 0;
	@%p20 bra 	$L__BB1_64;
	and.b32  	%r42, %r80, 7;
	setp.lt.u32 	%p21, %r38, 8;
	@%p21 bra 	$L__BB1_58;
	ld.global.nc.f32 	%f21, [%rd246];
	cvt.f64.f32 	%fd85, %f21;
	add.f64 	%fd86, %fd366, %fd85;
	shl.b64 	%rd95, %rd4, 2;
	add.s64 	%rd96, %rd246, %rd95;
	ld.global.nc.f32 	%f22, [%rd96];
	cvt.f64.f32 	%fd87, %f22;
	add.f64 	%fd88, %fd86, %fd87;
	add.s64 	%rd97, %rd96, %rd95;
	ld.global.nc.f32 	%f23, [%rd97];
	cvt.f64.f32 	%fd89, %f23;
	add.f64 	%fd90, %fd88, %fd89;
	add.s64 	%rd98, %rd97, %rd95;
	ld.global.nc.f32 	%f24, [%rd98];
	cvt.f64.f32 	%fd91, %f24;
	add.f64 	%fd92, %fd90, %fd91;
	add.s64 	%rd99, %rd98, %rd95;
	ld.global.nc.f32 	%f25, [%rd99];
	cvt.f64.f32 	%fd93, %f25;
	add.f64 	%fd94, %fd92, %fd93;
	add.s64 	%rd100, %rd99, %rd95;
	ld.global.nc.f32 	%f26, [%rd100];
	cvt.f64.f32 	%fd95, %f26;
	add.f64 	%fd96, %fd94, %fd95;
	add.s64 	%rd101, %rd100, %rd95;
	ld.global.nc.f32 	%f27, [%rd101];
	cvt.f64.f32 	%fd97, %f27;
	add.f64 	%fd98, %fd96, %fd97;
	add.s64 	%rd102, %rd101, %rd95;
	ld.global.nc.f32 	%f28, [%rd102];
	cvt.f64.f32 	%fd99, %f28;
	add.f64 	%fd366, %fd98, %fd99;
	add.s64 	%rd246, %rd102, %rd95;
$L__BB1_58:
	setp.eq.s32 	%p22, %r42, 0;
	@%p22 bra 	$L__BB1_64;
	and.b32  	%r43, %r80, 3;
	setp.lt.u32 	%p23, %r42, 4;
	@%p23 bra 	$L__BB1_61;
	ld.global.nc.f32 	%f29, [%rd246];
	cvt.f64.f32 	%fd101, %f29;
	add.f64 	%fd102, %fd366, %fd101;
	shl.b64 	%rd103, %rd4, 2;
	add.s64 	%rd104, %rd246, %rd103;
	ld.global.nc.f32 	%f30, [%rd104];
	cvt.f64.f32 	%fd103, %f30;
	add.f64 	%fd104, %fd102, %fd103;
	add.s64 	%rd105, %rd104, %rd103;
	ld.global.nc.f32 	%f31, [%rd105];
	cvt.f64.f32 	%fd105, %f31;
	add.f64 	%fd106, %fd104, %fd105;
	add.s64 	%rd106, %rd105, %rd103;
	ld.global.nc.f32 	%f32, [%rd106];
	cvt.f64.f32 	%fd107, %f32;
	add.f64 	%fd366, %fd106, %fd107;
	add.s64 	%rd246, %rd106, %rd103;
$L__BB1_61:
	setp.eq.s32 	%p24, %r43, 0;
	@%p24 bra 	$L__BB1_64;
	mov.b32 	%r149, 0;
	shl.b64 	%rd107, %rd4, 2;
$L__BB1_63:
	.pragma "nounroll";
	ld.global.nc.f32 	%f33, [%rd246];
	cvt.f64.f32 	%fd108, %f33;
	add.f64 	%fd366, %fd366, %fd108;
	add.s64 	%rd246, %rd246, %rd107;
	add.s32 	%r149, %r149, 1;
	setp.ne.s32 	%p25, %r149, %r43;
	@%p25 bra 	$L__BB1_63;
$L__BB1_64:
	setp.lt.u32 	%p26, %r80, 16;
	mul.f64 	%fd15, %fd1, %fd366;
	mov.f64 	%fd375, 0d0000000000000000;
	mov.u64 	%rd251, %rd256;
	@%p26 bra 	$L__BB1_67;
	and.b32  	%r46, %r80, 2147483632;
	mov.b32 	%r150, 0;
	mov.f64 	%fd375, 0d0000000000000000;
	shl.b64 	%rd108, %rd4, 2;
	mov.u64 	%rd251, %rd256;
$L__BB1_66:
	.pragma "nounroll";
	ld.global.nc.f32 	%f34, [%rd251];
	cvt.f64.f32 	%fd112, %f34;
	sub.f64 	%fd113, %fd112, %fd15;
	abs.f64 	%fd114, %fd113;
	add.f64 	%fd115, %fd375, %fd114;
	add.s64 	%rd109, %rd251, %rd108;
	ld.global.nc.f32 	%f35, [%rd109];
	cvt.f64.f32 	%fd116, %f35;
	sub.f64 	%fd117, %fd116, %fd15;
	abs.f64 	%fd118, %fd117;
	add.f64 	%fd119, %fd115, %fd118;
	add.s64 	%rd110, %rd109, %rd108;
	ld.global.nc.f32 	%f36, [%rd110];
	cvt.f64.f32 	%fd120, %f36;
	sub.f64 	%fd121, %fd120, %fd15;
	abs.f64 	%fd122, %fd121;
	add.f64 	%fd123, %fd119, %fd122;
	add.s64 	%rd111, %rd110, %rd108;
	ld.global.nc.f32 	%f37, [%rd111];
	cvt.f64.f32 	%fd124, %f37;
	sub.f64 	%fd125, %fd124, %fd15;
	abs.f64 	%fd126, %fd125;
	add.f64 	%fd127, %fd123, %fd126;
	add.s64 	%rd112, %rd111, %rd108;
	ld.global.nc.f32 	%f38, [%rd112];
	cvt.f64.f32 	%fd128, %f38;
	sub.f64 	%fd129, %fd128, %fd15;
	abs.f64 	%fd130, %fd129;
	add.f64 	%fd131, %fd127, %fd130;
	add.s64 	%rd113, %rd112, %rd108;
	ld.global.nc.f32 	%f39, [%rd113];
	cvt.f64.f32 	%fd132, %f39;
	sub.f64 	%fd133, %fd132, %fd15;
	abs.f64 	%fd134, %fd133;
	add.f64 	%fd135, %fd131, %fd134;
	add.s64 	%rd114, %rd113, %rd108;
	ld.global.nc.f32 	%f40, [%rd114];
	cvt.f64.f32 	%fd136, %f40;
	sub.f64 	%fd137, %fd136, %fd15;
	abs.f64 	%fd138, %fd137;
	add.f64 	%fd139, %fd135, %fd138;
	add.s64 	%rd115, %rd114, %rd108;
	ld.global.nc.f32 	%f41, [%rd115];
	cvt.f64.f32 	%fd140, %f41;
	sub.f64 	%fd141, %fd140, %fd15;
	abs.f64 	%fd142, %fd141;
	add.f64 	%fd143, %fd139, %fd142;
	add.s64 	%rd116, %rd115, %rd108;
	ld.global.nc.f32 	%f42, [%rd116];
	cvt.f64.f32 	%fd144, %f42;
	sub.f64 	%fd145, %fd144, %fd15;
	abs.f64 	%fd146, %fd145;
	add.f64 	%fd147, %fd143, %fd146;
	add.s64 	%rd117, %rd116, %rd108;
	ld.global.nc.f32 	%f43, [%rd117];
	cvt.f64.f32 	%fd148, %f43;
	sub.f64 	%fd149, %fd148, %fd15;
	abs.f64 	%fd150, %fd149;
	add.f64 	%fd151, %fd147, %fd150;
	add.s64 	%rd118, %rd117, %rd108;
	ld.global.nc.f32 	%f44, [%rd118];
	cvt.f64.f32 	%fd152, %f44;
	sub.f64 	%fd153, %fd152, %fd15;
	abs.f64 	%fd154, %fd153;
	add.f64 	%fd155, %fd151, %fd154;
	add.s64 	%rd119, %rd118, %rd108;
	ld.global.nc.f32 	%f45, [%rd119];
	cvt.f64.f32 	%fd156, %f45;
	sub.f64 	%fd157, %fd156, %fd15;
	abs.f64 	%fd158, %fd157;
	add.f64 	%fd159, %fd155, %fd158;
	add.s64 	%rd120, %rd119, %rd108;
	ld.global.nc.f32 	%f46, [%rd120];
	cvt.f64.f32 	%fd160, %f46;
	sub.f64 	%fd161, %fd160, %fd15;
	abs.f64 	%fd162, %fd161;
	add.f64 	%fd163, %fd159, %fd162;
	add.s64 	%rd121, %rd120, %rd108;
	ld.global.nc.f32 	%f47, [%rd121];
	cvt.f64.f32 	%fd164, %f47;
	sub.f64 	%fd165, %fd164, %fd15;
	abs.f64 	%fd166, %fd165;
	add.f64 	%fd167, %fd163, %fd166;
	add.s64 	%rd122, %rd121, %rd108;
	ld.global.nc.f32 	%f48, [%rd122];
	cvt.f64.f32 	%fd168, %f48;
	sub.f64 	%fd169, %fd168, %fd15;
	abs.f64 	%fd170, %fd169;
	add.f64 	%fd171, %fd167, %fd170;
	add.s64 	%rd123, %rd122, %rd108;
	ld.global.nc.f32 	%f49, [%rd123];
	cvt.f64.f32 	%fd172, %f49;
	sub.f64 	%fd173, %fd172, %fd15;
	abs.f64 	%fd174, %fd173;
	add.f64 	%fd375, %fd171, %fd174;
	add.s64 	%rd251, %rd123, %rd108;
	add.s32 	%r150, %r150, 16;
	setp.ne.s32 	%p27, %r150, %r46;
	@%p27 bra 	$L__BB1_66;
$L__BB1_67:
	setp.eq.s32 	%p28, %r38, 0;
	@%p28 bra 	$L__BB1_76;
	and.b32  	%r49, %r80, 7;
	setp.lt.u32 	%p29, %r38, 8;
	@%p29 bra 	$L__BB1_70;
	ld.global.nc.f32 	%f50, [%rd251];
	cvt.f64.f32 	%fd176, %f50;
	sub.f64 	%fd177, %fd176, %fd15;
	abs.f64 	%fd178, %fd177;
	add.f64 	%fd179, %fd375, %fd178;
	shl.b64 	%rd124, %rd4, 2;
	add.s64 	%rd125, %rd251, %rd124;
	ld.global.nc.f32 	%f51, [%rd125];
	cvt.f64.f32 	%fd180, %f51;
	sub.f64 	%fd181, %fd180, %fd15;
	abs.f64 	%fd182, %fd181;
	add.f64 	%fd183, %fd179, %fd182;
	add.s64 	%rd126, %rd125, %rd124;
	ld.global.nc.f32 	%f52, [%rd126];
	cvt.f64.f32 	%fd184, %f52;
	sub.f64 	%fd185, %fd184, %fd15;
	abs.f64 	%fd186, %fd185;
	add.f64 	%fd187, %fd183, %fd186;
	add.s64 	%rd127, %rd126, %rd124;
	ld.global.nc.f32 	%f53, [%rd127];
	cvt.f64.f32 	%fd188, %f53;
	sub.f64 	%fd189, %fd188, %fd15;
	abs.f64 	%fd190, %fd189;
	add.f64 	%fd191, %fd187, %fd190;
	add.s64 	%rd128, %rd127, %rd124;
	ld.global.nc.f32 	%f54, [%rd128];
	cvt.f64.f32 	%fd192, %f54;
	sub.f64 	%fd193, %fd192, %fd15;
	abs.f64 	%fd194, %fd193;
	add.f64 	%fd195, %fd191, %fd194;
	add.s64 	%rd129, %rd128, %rd124;
	ld.global.nc.f32 	%f55, [%rd129];
	cvt.f64.f32 	%fd196, %f55;
	sub.f64 	%fd197, %fd196, %fd15;
	abs.f64 	%fd198, %fd197;
	add.f64 	%fd199, %fd195, %fd198;
	add.s64 	%rd130, %rd129, %rd124;
	ld.global.nc.f32 	%f56, [%rd130];
	cvt.f64.f32 	%fd200, %f56;
	sub.f64 	%fd201, %fd200, %fd15;
	abs.f64 	%fd202, %fd201;
	add.f64 	%fd203, %fd199, %fd202;
	add.s64 	%rd131, %rd130, %rd124;
	ld.global.nc.f32 	%f57, [%rd131];
	cvt.f64.f32 	%fd204, %f57;
	sub.f64 	%fd205, %fd204, %fd15;
	abs.f64 	%fd206, %fd205;
	add.f64 	%fd375, %fd203, %fd206;
	add.s64 	%rd251, %rd131, %rd124;
$L__BB1_70:
	setp.eq.s32 	%p30, %r49, 0;
	@%p30 bra 	$L__BB1_76;
	and.b32  	%r50, %r80, 3;
	setp.lt.u32 	%p31, %r49, 4;
	@%p31 bra 	$L__BB1_73;
	ld.global.nc.f32 	%f58, [%rd251];
	cvt.f64.f32 	%fd208, %f58;
	sub.f64 	%fd209, %fd208, %fd15;
	abs.f64 	%fd210, %fd209;
	add.f64 	%fd211, %fd375, %fd210;
	shl.b64 	%rd132, %rd4, 2;
	add.s64 	%rd133, %rd251, %rd132;
	ld.global.nc.f32 	%f59, [%rd133];
	cvt.f64.f32 	%fd212, %f59;
	sub.f64 	%fd213, %fd212, %fd15;
	abs.f64 	%fd214, %fd213;
	add.f64 	%fd215, %fd211, %fd214;
	add.s64 	%rd134, %rd133, %rd132;
	ld.global.nc.f32 	%f60, [%rd134];
	cvt.f64.f32 	%fd216, %f60;
	sub.f64 	%fd217, %fd216, %fd15;
	abs.f64 	%fd218, %fd217;
	add.f64 	%fd219, %fd215, %fd218;
	add.s64 	%rd135, %rd134, %rd132;
	ld.global.nc.f32 	%f61, [%rd135];
	cvt.f64.f32 	%fd220, %f61;
	sub.f64 	%fd221, %fd220, %fd15;
	abs.f64 	%fd222, %fd221;
	add.f64 	%fd375, %fd219, %fd222;
	add.s64 	%rd251, %rd135, %rd132;
$L__BB1_73:
	setp.eq.s32 	%p32, %r50, 0;
	@%p32 bra 	$L__BB1_76;
	mov.b32 	%r151, 0;
	shl.b64 	%rd136, %rd4, 2;
$L__BB1_75:
	.pragma "nounroll";
	ld.global.nc.f32 	%f62, [%rd251];
	cvt.f64.f32 	%fd223, %f62;
	sub.f64 	%fd224, %fd223, %fd15;
	abs.f64 	%fd225, %fd224;
	add.f64 	%fd375, %fd375, %fd225;
	add.s64 	%rd251, %rd251, %rd136;
	add.s32 	%r151, %r151, 1;
	setp.ne.s32 	%p33, %r151, %r50;
	@%p33 bra 	$L__BB1_75;
$L__BB1_76:
	mul.f64 	%fd226, %fd1, %fd375;
	mul.f64 	%fd29, %fd226, 0d3F8EB851EB851EB8;
	cvt.u64.u32 	%rd137, %r27;
	mul.lo.s64 	%rd24, %rd137, %rd4;
	setp.eq.f64 	%p34, %fd29, 0d0000000000000000;
	mov.f32 	%f99, 0f00000000;
	@%p34 bra 	$L__BB1_78;
	shl.b64 	%rd138, %rd24, 2;
	add.s64 	%rd139, %rd1, %rd138;
	ld.global.nc.f32 	%f64, [%rd139];
	cvt.f64.f32 	%fd227, %f64;
	sub.f64 	%fd228, %fd227, %fd15;
	div.rn.f64 	%fd229, %fd228, %fd29;
	cvt.rn.f32.f64 	%f99, %fd229;
$L__BB1_78:
	shl.b64 	%rd140, %rd24, 2;
	add.s64 	%rd141, %rd2, %rd140;
	st.global.f32 	[%rd141], %f99;
	setp.ge.s32 	%p35, %r152, %r79;
	@%p35 bra 	$L__BB1_96;
	cvt.u64.u32 	%rd142, %r152;
	mul.lo.s64 	%rd143, %rd142, %rd4;
	add.s32 	%r104, %r80, -1;
	cvt.u64.u32 	%rd144, %r104;
	mul.lo.s64 	%rd145, %rd4, %rd144;
	neg.s64 	%rd25, %rd145;
	and.b32  	%r53, %r80, 7;
	and.b32  	%r54, %r80, 3;
	shl.b64 	%rd26, %rd4, 6;
	and.b32  	%r105, %r80, 2147483632;
	neg.s32 	%r55, %r105;
	shl.b64 	%rd27, %rd4, 2;
	shl.b64 	%rd146, %rd143, 2;
	add.s64 	%rd255, %rd2, %rd146;
	add.s64 	%rd257, %rd1, %rd146;
	shl.b64 	%rd147, %rd25, 2;
$L__BB1_80:
	setp.lt.u32 	%p36, %r80, 16;
	ld.global.nc.f32 	%f65, [%rd257];
	cvt.f64.f32 	%fd31, %f65;
	add.f64 	%fd232, %fd366, %fd31;
	ld.global.nc.f32 	%f66, [%rd256];
	cvt.f64.f32 	%fd233, %f66;
	sub.f64 	%fd366, %fd232, %fd233;
	mul.f64 	%fd33, %fd1, %fd366;
	add.s64 	%rd260, %rd257, %rd147;
	mov.f64 	%fd384, 0d0000000000000000;
	@%p36 bra 	$L__BB1_83;
	mov.f64 	%fd384, 0d0000000000000000;
	mov.u32 	%r153, %r55;
	mov.u64 	%rd258, %rd260;
$L__BB1_82:
	.pragma "nounroll";
	ld.global.nc.f32 	%f67, [%rd258];
	cvt.f64.f32 	%fd235, %f67;
	sub.f64 	%fd236, %fd235, %fd33;
	abs.f64 	%fd237, %fd236;
	add.f64 	%fd238, %fd384, %fd237;
	add.s64 	%rd148, %rd258, %rd27;
	ld.global.nc.f32 	%f68, [%rd148];
	cvt.f64.f32 	%fd239, %f68;
	sub.f64 	%fd240, %fd239, %fd33;
	abs.f64 	%fd241, %fd240;
	add.f64 	%fd242, %fd238, %fd241;
	add.s64 	%rd149, %rd148, %rd27;
	ld.global.nc.f32 	%f69, [%rd149];
	cvt.f64.f32 	%fd243, %f69;
	sub.f64 	%fd244, %fd243, %fd33;
	abs.f64 	%fd245, %fd244;
	add.f64 	%fd246, %fd242, %fd245;
	add.s64 	%rd150, %rd149, %rd27;
	ld.global.nc.f32 	%f70, [%rd150];
	cvt.f64.f32 	%fd247, %f70;
	sub.f64 	%fd248, %fd247, %fd33;
	abs.f64 	%fd249, %fd248;
	add.f64 	%fd250, %fd246, %fd249;
	add.s64 	%rd151, %rd150, %rd27;
	ld.global.nc.f32 	%f71, [%rd151];
	cvt.f64.f32 	%fd251, %f71;
	sub.f64 	%fd252, %fd251, %fd33;
	abs.f64 	%fd253, %fd252;
	add.f64 	%fd254, %fd250, %fd253;
	add.s64 	%rd152, %rd151, %rd27;
	ld.global.nc.f32 	%f72, [%rd152];
	cvt.f64.f32 	%fd255, %f72;
	sub.f64 	%fd256, %fd255, %fd33;
	abs.f64 	%fd257, %fd256;
	add.f64 	%fd258, %fd254, %fd257;
	add.s64 	%rd153, %rd152, %rd27;
	ld.global.nc.f32 	%f73, [%rd153];
	cvt.f64.f32 	%fd259, %f73;
	sub.f64 	%fd260, %fd259, %fd33;
	abs.f64 	%fd261, %fd260;
	add.f64 	%fd262, %fd258, %fd261;
	add.s64 	%rd154, %rd153, %rd27;
	ld.global.nc.f32 	%f74, [%rd154];
	cvt.f64.f32 	%fd263, %f74;
	sub.f64 	%fd264, %fd263, %fd33;
	abs.f64 	%fd265, %fd264;
	add.f64 	%fd266, %fd262, %fd265;
	add.s64 	%rd155, %rd154, %rd27;
	ld.global.nc.f32 	%f75, [%rd155];
	cvt.f64.f32 	%fd267, %f75;
	sub.f64 	%fd268, %fd267, %fd33;
	abs.f64 	%fd269, %fd268;
	add.f64 	%fd270, %fd266, %fd269;
	add.s64 	%rd156, %rd155, %rd27;
	ld.global.nc.f32 	%f76, [%rd156];
	cvt.f64.f32 	%fd271, %f76;
	sub.f64 	%fd272, %fd271, %fd33;
	abs.f64 	%fd273, %fd272;
	add.f64 	%fd274, %fd270, %fd273;
	add.s64 	%rd157, %rd156, %rd27;
	ld.global.nc.f32 	%f77, [%rd157];
	cvt.f64.f32 	%fd275, %f77;
	sub.f64 	%fd276, %fd275, %fd33;
	abs.f64 	%fd277, %fd276;
	add.f64 	%fd278, %fd274, %fd277;
	add.s64 	%rd158, %rd157, %rd27;
	ld.global.nc.f32 	%f78, [%rd158];
	cvt.f64.f32 	%fd279, %f78;
	sub.f64 	%fd280, %fd279, %fd33;
	abs.f64 	%fd281, %fd280;
	add.f64 	%fd282, %fd278, %fd281;
	add.s64 	%rd159, %rd158, %rd27;
	ld.global.nc.f32 	%f79, [%rd159];
	cvt.f64.f32 	%fd283, %f79;
	sub.f64 	%fd284, %fd283, %fd33;
	abs.f64 	%fd285, %fd284;
	add.f64 	%fd286, %fd282, %fd285;
	add.s64 	%rd160, %rd159, %rd27;
	ld.global.nc.f32 	%f80, [%rd160];
	cvt.f64.f32 	%fd287, %f80;
	sub.f64 	%fd288, %fd287, %fd33;
	abs.f64 	%fd289, %fd288;
	add.f64 	%fd290, %fd286, %fd289;
	add.s64 	%rd161, %rd160, %rd27;
	ld.global.nc.f32 	%f81, [%rd161];
	cvt.f64.f32 	%fd291, %f81;
	sub.f64 	%fd292, %fd291, %fd33;
	abs.f64 	%fd293, %fd292;
	add.f64 	%fd294, %fd290, %fd293;
	add.s64 	%rd162, %rd161, %rd27;
	ld.global.nc.f32 	%f82, [%rd162];
	cvt.f64.f32 	%fd295, %f82;
	sub.f64 	%fd296, %fd295, %fd33;
	abs.f64 	%fd297, %fd296;
	add.f64 	%fd384, %fd294, %fd297;
	add.s64 	%rd260, %rd258, %rd26;
	add.s32 	%r153, %r153, 16;
	setp.eq.s32 	%p37, %r153, 0;
	add.s64 	%rd258, %rd162, %rd27;
	@%p37 bra 	$L__BB1_83;
	bra.uni 	$L__BB1_82;
$L__BB1_83:
	setp.eq.s32 	%p38, %r38, 0;
	@%p38 bra 	$L__BB1_93;
	add.s32 	%r106, %r38, -1;
	setp.lt.u32 	%p39, %r106, 7;
	@%p39 bra 	$L__BB1_86;
	ld.global.nc.f32 	%f83, [%rd260];
	cvt.f64.f32 	%fd299, %f83;
	sub.f64 	%fd300, %fd299, %fd33;
	abs.f64 	%fd301, %fd300;
	add.f64 	%fd302, %fd384, %fd301;
	shl.b64 	%rd163, %rd4, 2;
	add.s64 	%rd164, %rd260, %rd163;
	ld.global.nc.f32 	%f84, [%rd164];
	cvt.f64.f32 	%fd303, %f84;
	sub.f64 	%fd304, %fd303, %fd33;
	abs.f64 	%fd305, %fd304;
	add.f64 	%fd306, %fd302, %fd305;
	add.s64 	%rd165, %rd164, %rd163;
	ld.global.nc.f32 	%f85, [%rd165];
	cvt.f64.f32 	%fd307, %f85;
	sub.f64 	%fd308, %fd307, %fd33;
	abs.f64 	%fd309, %fd308;
	add.f64 	%fd310, %fd306, %fd309;
	add.s64 	%rd166, %rd165, %rd163;
	ld.global.nc.f32 	%f86, [%rd166];
	cvt.f64.f32 	%fd311, %f86;
	sub.f64 	%fd312, %fd311, %fd33;
	abs.f64 	%fd313, %fd312;
	add.f64 	%fd314, %fd310, %fd313;
	add.s64 	%rd167, %rd166, %rd163;
	ld.global.nc.f32 	%f87, [%rd167];
	cvt.f64.f32 	%fd315, %f87;
	sub.f64 	%fd316, %fd315, %fd33;
	abs.f64 	%fd317, %fd316;
	add.f64 	%fd318, %fd314, %fd317;
	add.s64 	%rd168, %rd167, %rd163;
	ld.global.nc.f32 	%f88, [%rd168];
	cvt.f64.f32 	%fd319, %f88;
	sub.f64 	%fd320, %fd319, %fd33;
	abs.f64 	%fd321, %fd320;
	add.f64 	%fd322, %fd318, %fd321;
	add.s64 	%rd169, %rd168, %rd163;
	ld.global.nc.f32 	%f89, [%rd169];
	cvt.f64.f32 	%fd323, %f89;
	sub.f64 	%fd324, %fd323, %fd33;
	abs.f64 	%fd325, %fd324;
	add.f64 	%fd326, %fd322, %fd325;
	add.s64 	%rd170, %rd169, %rd163;
	ld.global.nc.f32 	%f90, [%rd170];
	cvt.f64.f32 	%fd327, %f90;
	sub.f64 	%fd328, %fd327, %fd33;
	abs.f64 	%fd329, %fd328;
	add.f64 	%fd384, %fd326, %fd329;
	add.s64 	%rd260, %rd170, %rd163;
$L__BB1_86:
	setp.eq.s32 	%p40, %r53, 0;
	@%p40 bra 	$L__BB1_93;
	add.s32 	%r107, %r53, -1;
	setp.lt.u32 	%p41, %r107, 3;
	@%p41 bra 	$L__BB1_89;
	ld.global.nc.f32 	%f91, [%rd260];
	cvt.f64.f32 	%fd331, %f91;
	sub.f64 	%fd332, %fd331, %fd33;
	abs.f64 	%fd333, %fd332;
	add.f64 	%fd334, %fd384, %fd333;
	shl.b64 	%rd171, %rd4, 2;
	add.s64 	%rd172, %rd260, %rd171;
	ld.global.nc.f32 	%f92, [%rd172];
	cvt.f64.f32 	%fd335, %f92;
	sub.f64 	%fd336, %fd335, %fd33;
	abs.f64 	%fd337, %fd336;
	add.f64 	%fd338, %fd334, %fd337;
	add.s64 	%rd173, %rd172, %rd171;
	ld.global.nc.f32 	%f93, [%rd173];
	cvt.f64.f32 	%fd339, %f93;
	sub.f64 	%fd340, %fd339, %fd33;
	abs.f64 	%fd341, %fd340;
	add.f64 	%fd342, %fd338, %fd341;
	add.s64 	%rd174, %rd173, %rd171;
	ld.global.nc.f32 	%f94, [%rd174];
	cvt.f64.f32 	%fd343, %f94;
	sub.f64 	%fd344, %fd343, %fd33;
	abs.f64 	%fd345, %fd344;
	add.f64 	%fd384, %fd342, %fd345;
	add.s64 	%rd260, %rd174, %rd171;
$L__BB1_89:
	setp.eq.s32 	%p42, %r54, 0;
	@%p42 bra 	$L__BB1_93;
	setp.eq.s32 	%p43, %r54, 1;
	ld.global.nc.f32 	%f95, [%rd260];
	cvt.f64.f32 	%fd346, %f95;
	sub.f64 	%fd347, %fd346, %fd33;
	abs.f64 	%fd348, %fd347;
	add.f64 	%fd384, %fd384, %fd348;
	@%p43 bra 	$L__BB1_93;
	shl.b64 	%rd175, %rd4, 2;
	add.s64 	%rd45, %rd260, %rd175;
	setp.eq.s32 	%p44, %r54, 2;
	ld.global.nc.f32 	%f96, [%rd45];
	cvt.f64.f32 	%fd349, %f96;
	sub.f64 	%fd350, %fd349, %fd33;
	abs.f64 	%fd351, %fd350;
	add.f64 	%fd384, %fd384, %fd351;
	@%p44 bra 	$L__BB1_93;
	shl.b64 	%rd176, %rd4, 2;
	add.s64 	%rd177, %rd45, %rd176;
	ld.global.nc.f32 	%f97, [%rd177];
	cvt.f64.f32 	%fd352, %f97;
	sub.f64 	%fd353, %fd352, %fd33;
	abs.f64 	%fd354, %fd353;
	add.f64 	%fd384, %fd384, %fd354;
$L__BB1_93:
	mul.f64 	%fd355, %fd1, %fd384;
	mul.f64 	%fd48, %fd355, 0d3F8EB851EB851EB8;
	setp.eq.f64 	%p45, %fd48, 0d0000000000000000;
	mov.f32 	%f100, 0f00000000;
	@%p45 bra 	$L__BB1_95;
	sub.f64 	%fd356, %fd31, %fd33;
	div.rn.f64 	%fd357, %fd356, %fd48;
	cvt.rn.f32.f64 	%f100, %fd357;
$L__BB1_95:
	st.global.f32 	[%rd255], %f100;
	shl.b64 	%rd178, %rd4, 2;
	add.s64 	%rd257, %rd257, %rd178;
	add.s64 	%rd256, %rd256, %rd178;
	add.s64 	%rd255, %rd255, %rd178;
	add.s32 	%r152, %r152, 1;
	setp.lt.s32 	%p46, %r152, %r79;
	@%p46 bra 	$L__BB1_80;
$L__BB1_96:
	ret;

}


// ===== COMPILED SASS (sm_100) =====

	.target	sm_100

	.elftype	@"ET_EXEC"


//--------------------- .note.nv.tkinfo           --------------------------
	.section	.note.nv.tkinfo,"",@"SHT_NOTE"
	.sectionflags	@"SHF_NOTE_NV_TKINFO"
	.tkinfo
        /*0018*/ 	.word	0x00000002
        /*0030*/ 	.string	""
        /*0030*/ 	.string	"ptxas"
        /*0030*/ 	.string	"Cuda compilation tools, release 13.0, V13.0.88"
        /*0030*/ 	.string	"Build cuda_13.0.r13.0/compiler.36424714_0"
        /*0030*/ 	.string	"-arch sm_100 -m 64 "



//--------------------- .note.nv.cuinfo           --------------------------
	.section	.note.nv.cuinfo,"",@"SHT_NOTE"
	.sectionflags	@"SHF_NOTE_NV_CUINFO"
        /*0018*/ 	.short	0x0002
        /*001a*/ 	.short	0x0064
        /*001c*/ 	.short	0x0082
	.zero		2


//--------------------- .nv.info                  --------------------------
	.section	.nv.info,"",@"SHT_CUDA_INFO"
	.align	4


	//----- nvinfo : EIATTR_REGCOUNT
	.align		4
        /*0000*/ 	.byte	0x04, 0x2f
        /*0002*/ 	.short	(.L_1 - .L_0)
	.align		4
.L_0:
        /*0004*/ 	.word	index@(cci_batch_f32)
        /*0008*/ 	.word	0x00000020


	//----- nvinfo : EIATTR_FRAME_SIZE
	.align		4
.L_1:
        /*000c*/ 	.byte	0x04, 0x11
        /*000e*/ 	.short	(.L_3 - .L_2)
	.align		4
.L_2:
        /*0010*/ 	.word	index@($__internal_3_$__cuda_sm3x_div_rn_noftz_f32_slowpath)
        /*0014*/ 	.word	0x00000000


	//----- nvinfo : EIATTR_FRAME_SIZE
	.align		4
.L_3:
        /*0018*/ 	.byte	0x04, 0x11
        /*001a*/ 	.short	(.L_5 - .L_4)
	.align		4
.L_4:
        /*001c*/ 	.word	index@($__internal_2_$__cuda_sm20_rcp_rn_f32_slowpath)
        /*0020*/ 	.word	0x00000000


	//----- nvinfo : EIATTR_FRAME_SIZE
	.align		4
.L_5:
        /*0024*/ 	.byte	0x04, 0x11
        /*0026*/ 	.short	(.L_7 - .L_6)
	.align		4
.L_6:
        /*0028*/ 	.word	index@(cci_batch_f32)
        /*002c*/ 	.word	0x00000000


	//----- nvinfo : EIATTR_REGCOUNT
	.align		4
.L_7:
        /*0030*/ 	.byte	0x04, 0x2f
        /*0032*/ 	.short	(.L_9 - .L_8)
	.align		4
.L_8:
        /*0034*/ 	.word	index@(cci_many_series_one_param_f32)
        /*0038*/ 	.word	0x0000002e


	//----- nvinfo : EIATTR_FRAME_SIZE
	.align		4
.L_9:
        /*003c*/ 	.byte	0x04, 0x11
        /*003e*/ 	.short	(.L_11 - .L_10)
	.align		4
.L_10:
        /*0040*/ 	.word	index@($__internal_1_$__cuda_sm20_div_rn_f64_full)
        /*0044*/ 	.word	0x00000000


	//----- nvinfo : EIATTR_FRAME_SIZE
	.align		4
.L_11:
        /*0048*/ 	.byte	0x04, 0x11
        /*004a*/ 	.short	(.L_13 - .L_12)
	.align		4
.L_12:
        /*004c*/ 	.word	index@($__internal_0_$__cuda_sm20_dblrcp_rn_slowpath_v3)
        /*0050*/ 	.word	0x00000000


	//----- nvinfo : EIATTR_FRAME_SIZE
	.align		4
.L_13:
        /*0054*/ 	.byte	0x04, 0x11
        /*0056*/ 	.short	(.L_15 - .L_14)
	.align		4
.L_14:
        /*0058*/ 	.word	index@(cci_many_series_one_param_f32)
        /*005c*/ 	.word	0x00000000


	//----- nvinfo : EIATTR_MIN_STACK_SIZE
	.align		4
.L_15:
        /*0060*/ 	.byte	0x04, 0x12
        /*0062*/ 	.short	(.L_17 - .L_16)
	.align		4
.L_16:
        /*0064*/ 	.word	index@(cci_many_series_one_param_f32)
        /*0068*/ 	.word	0x00000000


	//----- nvinfo : EIATTR_MIN_STACK_SIZE
	.align		4
.L_17:
        /*006c*/ 	.byte	0x04, 0x12
        /*006e*/ 	.short	(.L_19 - .L_18)
	.align		4
.L_18:
        /*0070*/ 	.word	index@(cci_batch_f32)
        /*0074*/ 	.word	0x00000000
.L_19:


//--------------------- .nv.compat                --------------------------
	.section	.nv.compat,"",@"SHT_CUDA_COMPAT_INFO"
	.align	4
        /*0000*/ 	.byte	0x02, 0x09, 0x00, 0x00, 0x02, 0x02, 0x01, 0x00, 0x02, 0x05, 0x05, 0x00, 0x03, 0x07, 0x01, 0x01
        /*0010*/ 	.byte	0x02, 0x03, 0x00, 0x00, 0x02, 0x06, 0x01, 0x00, 0x04, 0x0b, 0x08, 0x00, 0x01, 0x00, 0x00, 0x00
        /*0020*/ 	.byte	0x00, 0x00, 0x00, 0x00


//--------------------- .nv.info.cci_many_series_one_param_f32 --------------------------
	.section	.nv.info.cci_many_series_one_param_f32,"",@"SHT_CUDA_INFO"
	.sectionflags	@""
	.align	4


	//----- nvinfo : EIATTR_CUDA_API_VERSION
	.align		4
        /*0000*/ 	.byte	0x04, 0x37
        /*0002*/ 	.short	(.L_21 - .L_20)
.L_20:
        /*0004*/ 	.word	0x00000082


	//----- nvinfo : EIATTR_KPARAM_INFO
	.align		4
.L_21:
        /*0008*/ 	.byte	0x04, 0x17
        /*000a*/ 	.short	(.L_23 - .L_22)
.L_22:
        /*000c*/ 	.word	0x00000000
        /*0010*/ 	.short	0x0005
        /*0012*/ 	.short	0x0020
        /*0014*/ 	.byte	0x00, 0xf5, 0x21, 0x00


	//----- nvinfo : EIATTR_KPARAM_INFO
	.align		4
.L_23:
        /*0018*/ 	.byte	0x04, 0x17
        /*001a*/ 	.short	(.L_25 - .L_24)
.L_24:
        /*001c*/ 	.word	0x00000000
        /*0020*/ 	.short	0x0004
        /*0022*/ 	.short	0x0018
        /*0024*/ 	.byte	0x00, 0xf0, 0x11, 0x00


	//----- nvinfo : EIATTR_KPARAM_INFO
	.align		4
.L_25:
        /*0028*/ 	.byte	0x04, 0x17
        /*002a*/ 	.short	(.L_27 - .L_26)
.L_26:
        /*002c*/ 	.word	0x00000000
        /*0030*/ 	.short	0x0003
        /*0032*/ 	.short	0x0014
        /*0034*/ 	.byte	0x00, 0xf0, 0x11, 0x00


	//----- nvinfo : EIATTR_KPARAM_INFO
	.align		4
.L_27:
        /*0038*/ 	.byte	0x04, 0x17
        /*003a*/ 	.short	(.L_29 - .L_28)
.L_28:
        /*003c*/ 	.word	0x00000000
        /*0040*/ 	.short	0x0002
        /*0042*/ 	.short	0x0010
        /*0044*/ 	.byte	0x00, 0xf0, 0x11, 0x00


	//----- nvinfo : EIATTR_KPARAM_INFO
	.align		4
.L_29:
        /*0048*/ 	.byte	0x04, 0x17
        /*004a*/ 	.short	(.L_31 - .L_30)
.L_30:
        /*004c*/ 	.word	0x00000000
        /*0050*/ 	.short	0x0001
        /*0052*/ 	.short	0x0008
        /*0054*/ 	.byte	0x00, 0xf5, 0x21, 0x00


	//----- nvinfo : EIATTR_KPARAM_INFO
	.align		4
.L_31:
        /*0058*/ 	.byte	0x04, 0x17
        /*005a*/ 	.short	(.L_33 - .L_32)
.L_32:
        /*005c*/ 	.word	0x00000000
        /*0060*/ 	.short	0x0000
        /*0062*/ 	.short	0x0000
        /*0064*/ 	.byte	0x00, 0xf5, 0x21, 0x00


	//----- nvinfo : EIATTR_SPARSE_MMA_MASK
	.align		4
.L_33:
        /*0068*/ 	.byte	0x03, 0x50
        /*006a*/ 	.short	0x0000


	//----- nvinfo : EIATTR_MAXREG_COUNT
	.align		4
        /*006c*/ 	.byte	0x03, 0x1b
        /*006e*/ 	.short	0x00ff


	//----- nvinfo : EIATTR_MERCURY_ISA_VERSION
	.align		4
        /*0070*/ 	.byte	0x03, 0x5f
        /*0072*/ 	.short	0x0101


	//----- nvinfo : EIATTR_VRC_CTA_INIT_COUNT
	.align		4
        /*0074*/ 	.byte	0x02, 0x4a
	.zero		1
	.zero		1


	//----- nvinfo : EIATTR_EXIT_INSTR_OFFSETS
	.align		4
        /*0078*/ 	.byte	0x04, 0x1c
        /*007a*/ 	.short	(.L_35 - .L_34)


	//   ....[0]....
.L_34:
        /*007c*/ 	.word	0x00000070


	//   ....[1]....
        /*0080*/ 	.word	0x00000130


	//   ....[2]....
        /*0084*/ 	.word	0x00000310


	//   ....[3]....
        /*0088*/ 	.word	0x00000410


	//   ....[4]....
        /*008c*/ 	.word	0x000004d0


	//   ....[5]....
        /*0090*/ 	.word	0x00000520


	//   ....[6]....
        /*0094*/ 	.word	0x000005a0


	//   ....[7]....
        /*0098*/ 	.word	0x00000780


	//   ....[8]....
        /*009c*/ 	.word	0x00000880


	//   ....[9]....
        /*00a0*/ 	.word	0x00000940


	//   ....[10]....
        /*00a4*/ 	.word	0x00000990


	//   ....[11]....
        /*00a8*/ 	.word	0x000009e0


	//   ....[12]....
        /*00ac*/ 	.word	0x00000bc0


	//   ....[13]....
        /*00b0*/ 	.word	0x00000cc0


	//   ....[14]....
        /*00b4*/ 	.word	0x00000d80


	//   ....[15]....
        /*00b8*/ 	.word	0x00000dd0


	//   ....[16]....
        /*00bc*/ 	.word	0x00002f50


	//   ....[17]....
        /*00c0*/ 	.word	0x00004250


	//----- nvinfo : EIATTR_CRS_STACK_SIZE
	.align		4
.L_35:
        /*00c4*/ 	.byte	0x04, 0x1e
        /*00c6*/ 	.short	(.L_37 - .L_36)
.L_36:
        /*00c8*/ 	.word	0x00000000


	//----- nvinfo : EIATTR_CBANK_PARAM_SIZE
	.align		4
.L_37:
        /*00cc*/ 	.byte	0x03, 0x19
        /*00ce*/ 	.short	0x0028


	//----- nvinfo : EIATTR_PARAM_CBANK
	.align		4
        /*00d0*/ 	.byte	0x04, 0x0a
        /*00d2*/ 	.short	(.L_39 - .L_38)
	.align		4
.L_38:
        /*00d4*/ 	.word	index@(.nv.constant0.cci_many_series_one_param_f32)
        /*00d8*/ 	.short	0x0380
        /*00da*/ 	.short	0x0028


	//----- nvinfo : EIATTR_SW_WAR
	.align		4
.L_39:
        /*00dc*/ 	.byte	0x04, 0x36
        /*00de*/ 	.short	(.L_41 - .L_40)
.L_40:
        /*00e0*/ 	.word	0x00000008
.L_41:


//--------------------- .nv.info.cci_batch_f32    --------------------------
	.section	.nv.info.cci_batch_f32,"",@"SHT_CUDA_INFO"
	.sectionflags	@""
	.align	4


	//----- nvinfo : EIATTR_CUDA_API_VERSION
	.align		4
        /*0000*/ 	.byte	0x04, 0x37
        /*0002*/ 	.short	(.L_43 - .L_42)
.L_42:
        /*0004*/ 	.word	0x00000082


	//----- nvinfo : EIATTR_KPARAM_INFO
	.align		4
.L_43:
        /*0008*/ 	.byte	0x04, 0x17
        /*000a*/ 	.short	(.L_45 - .L_44)
.L_44:
        /*000c*/ 	.word	0x00000000
        /*0010*/ 	.short	0x0005
        /*0012*/ 	.short	0x0020
        /*0014*/ 	.byte	0x00, 0xf5, 0x21, 0x00


	//----- nvinfo : EIATTR_KPARAM_INFO
	.align		4
.L_45:
        /*0018*/ 	.byte	0x04, 0x17
        /*001a*/ 	.short	(.L_47 - .L_46)
.L_46:
        /*001c*/ 	.word	0x00000000
        /*0020*/ 	.short	0x0004
        /*0022*/ 	.short	0x0018
        /*0024*/ 	.byte	0x00, 0xf0, 0x11, 0x00


	//----- nvinfo : EIATTR_KPARAM_INFO
	.align		4
.L_47:
        /*0028*/ 	.byte	0x04, 0x17
        /*002a*/ 	.short	(.L_49 - .L_48)
.L_48:
        /*002c*/ 	.word	0x00000000
        /*0030*/ 	.short	0x0003
        /*0032*/ 	.short	0x0014
        /*0034*/ 	.byte	0x00, 0xf0, 0x11, 0x00


	//----- nvinfo : EIATTR_KPARAM_INFO
	.align		4
.L_49:
        /*0038*/ 	.byte	0x04, 0x17
        /*003a*/ 	.short	(.L_51 - .L_50)
.L_50:
        /*003c*/ 	.word	0x00000000
        /*0040*/ 	.short	0x0002
        /*0042*/ 	.short	0x0010
        /*0044*/ 	.byte	0x00, 0xf0, 0x11, 0x00


	//----- nvinfo : EIATTR_KPARAM_INFO
	.align		4
.L_51:
        /*0048*/ 	.byte	0x04, 0x17
        /*004a*/ 	.short	(.L_53 - .L_52)
.L_52:
        /*004c*/ 	.word	0x00000000
        /*0050*/ 	.short	0x0001
        /*0052*/ 	.short	0x0008
        /*0054*/ 	.byte	0x00, 0xf5, 0x21, 0x00


	//----- nvinfo : EIATTR_KPARAM_INFO
	.align		4
.L_53:
        /*0058*/ 	.byte	0x04, 0x17
        /*005a*/ 	.short	(.L_55 - .L_54)
.L_54:
        /*005c*/ 	.word	0x00000000
        /*0060*/ 	.short	0x0000
        /*0062*/ 	.short	0x0000
        /*0064*/ 	.byte	0x00, 0xf5, 0x21, 0x00


	//----- nvinfo : EIATTR_SPARSE_MMA_MASK
	.align		4
.L_55:
        /*0068*/ 	.byte	0x03, 0x50
        /*006a*/ 	.short	0x0000


	//----- nvinfo : EIATTR_MAXREG_COUNT
	.align		4
        /*006c*/ 	.byte	0x03, 0x1b
        /*006e*/ 	.short	0x00ff


	//----- nvinfo : EIATTR_NUM_BARRIERS
	.align		4
        /*0070*/ 	.byte	0x02, 0x4c
        /*0072*/ 	.byte	0x01
	.zero		1


	//----- nvinfo : EIATTR_MERCURY_ISA_VERSION
	.align		4
        /*0074*/ 	.byte	0x03, 0x5f
        /*0076*/ 	.short	0x0101


	//----- nvinfo : EIATTR_VRC_CTA_INIT_COUNT
	.align		4
        /*0078*/ 	.byte	0x02, 0x4a
	.zero		1
	.zero		1


	//----- nvinfo : EIATTR_EXIT_INSTR_OFFSETS
	.align		4
        /*007c*/ 	.byte	0x04, 0x1c
        /*007e*/ 	.short	(.L_57 - .L_56)


	//   ....[0]....
.L_56:
        /*0080*/ 	.word	0x00000040


	//   ....[1]....
        /*0084*/ 	.word	0x000001d0


	//   ....[2]....
        /*0088*/ 	.word	0x00000230


	//   ....[3]....
        /*008c*/ 	.word	0x00000330


	//   ....[4]....
        /*0090*/ 	.word	0x00001b20


	//   ....[5]....
        /*0094*/ 	.word	0x00002690


	//----- nvinfo : EIATTR_CRS_STACK_SIZE
	.align		4
.L_57:
        /*0098*/ 	.byte	0x04, 0x1e
        /*009a*/ 	.short	(.L_59 - .L_58)
.L_58:
        /*009c*/ 	.word	0x00000000


	//----- nvinfo : EIATTR_CBANK_PARAM_SIZE
	.align		4
.L_59:
        /*00a0*/ 	.byte	0x03, 0x19
        /*00a2*/ 	.short	0x0028


	//----- nvinfo : EIATTR_PARAM_CBANK
	.align		4
        /*00a4*/ 	.byte	0x04, 0x0a
        /*00a6*/ 	.short	(.L_61 - .L_60)
	.align		4
.L_60:
        /*00a8*/ 	.word	index@(.nv.constant0.cci_batch_f32)
        /*00ac*/ 	.short	0x0380
        /*00ae*/ 	.short	0x0028


	//----- nvinfo : EIATTR_SW_WAR
	.align		4
.L_61:
        /*00b0*/ 	.byte	0x04, 0x36
        /*00b2*/ 	.short	(.L_63 - .L_62)
.L_62:
        /*00b4*/ 	.word	0x00000008
.L_63:


//--------------------- .nv.callgraph             --------------------------
	.section	.nv.callgraph,"",@"SHT_CUDA_CALLGRAPH"
	.align	4
	.sectionentsize	8
	.align		4
        /*0000*/ 	.word	0x00000000
	.align		4
        /*0004*/ 	.word	0xffffffff
	.align		4
        /*0008*/ 	.word	0x00000000
	.align		4
        /*000c*/ 	.word	0xfffffffe
	.align		4
        /*0010*/ 	.word	0x00000000
	.align		4
        /*0014*/ 	.word	0xfffffffd
	.align		4
        /*0018*/ 	.word	0x00000000
	.align		4
        /*001c*/ 	.word	0xfffffffc


//--------------------- .text.cci_many_series_one_param_f32 --------------------------
	.section	.text.cci_many_series_one_param_f32,"ax",@progbits
	.align	128
        .global         cci_many_series_one_param_f32
        .type           cci_many_series_one_param_f32,@function
        .size           cci_many_series_one_param_f32,(.L_x_97 - cci_many_series_one_param_f32)
        .other          cci_many_series_one_param_f32,@"STO_CUDA_ENTRY STV_DEFAULT"
cci_many_series_one_param_f32:
.text.cci_many_series_one_param_f32:
[----:B------:R-:W-:Y:S01]  /*0000*/  LDC R1, c[0x0][0x37c] ;  /* 0x0000df00ff017b82 */ /* 0x000fe20000000800 */
[----:B------:R-:W0:Y:S07]  /*0010*/  S2R R2, SR_TID.X ;  /* 0x0000000000027919 */ /* 0x000e2e0000002100 */
[----:B------:R-:W0:Y:S08]  /*0020*/  S2UR UR4, SR_CTAID.X ;  /* 0x00000000000479c3 */ /* 0x000e300000002500 */
[----:B------:R-:W0:Y:S08]  /*0030*/  LDC R3, c[0x0][0x360] ;  /* 0x0000d800ff037b82 */ /* 0x000e300000000800 */
[----:B------:R-:W1:Y:S01]  /*0040*/  LDC R0, c[0x0][0x390] ;  /* 0x0000e400ff007b82 */ /* 0x000e620000000800 */
[----:B0-----:R-:W-:-:S05]  /*0050*/  IMAD R3, R3, UR4, R2 ;  /* 0x0000000403037c24 */ /* 0x001fca000f8e0202 */
[----:B-1----:R-:W-:-:S13]  /*0060*/  ISETP.GE.AND P0, PT, R3, R0, PT ;  /* 0x000000000300720c */ /* 0x002fda0003f06270 */
[----:B------:R-:W-:Y:S05]  /*0070*/  @P0 EXIT ;  /* 0x000000000000094d */ /* 0x000fea0003800000 */
[----:B------:R-:W0:Y:S01]  /*0080*/  LDC R2, c[0x0][0x394] ;  /* 0x0000e500ff027b82 */ /* 0x000e220000000800 */
[----:B------:R-:W1:Y:S01]  /*0090*/  LDCU UR5, c[0x0][0x398] ;  /* 0x00007300ff0577ac */ /* 0x000e620008000800 */
[----:B------:R-:W2:Y:S06]  /*00a0*/  LDCU.64 UR6, c[0x0][0x358] ;  /* 0x00006b00ff0677ac */ /* 0x000eac0008000a00 */
[----:B------:R-:W3:Y:S08]  /*00b0*/  LDC.64 R12, c[0x0][0x380] ;  /* 0x0000e000ff0c7b82 */ /* 0x000ef00000000a00 */
[----:B------:R-:W4:Y:S01]  /*00c0*/  LDC.64 R10, c[0x0][0x3a0] ;  /* 0x0000e800ff0a7b82 */ /* 0x000f220000000a00 */
[----:B-1----:R-:W-:-:S02]  /*00d0*/  ISETP.LT.AND P1, PT, RZ, UR5, PT ;  /* 0x00000005ff007c0c */ /* 0x002fc4000bf21270 */
[----:B0-----:R-:W-:Y:S01]  /*00e0*/  ISETP.LT.AND P0, PT, R2, UR5, PT ;  /* 0x0000000502007c0c */ /* 0x001fe2000bf01270 */
[----:B---3--:R-:W-:-:S04]  /*00f0*/  IMAD.WIDE R12, R3, 0x4, R12 ;  /* 0x00000004030c7825 */ /* 0x008fc800078e020c */
[----:B----4-:R-:W-:-:S08]  /*0100*/  IMAD.WIDE R10, R3, 0x4, R10 ;  /* 0x00000004030a7825 */ /* 0x010fd000078e020a */
[----:B--2---:R-:W-:Y:S05]  /*0110*/  @!P0 BRA P1, `(.L_x_0) ;  /* 0x0000000400048947 */ /* 0x004fea0000800000 */
[----:B------:R-:W-:-:S13]  /*0120*/  ISETP.GE.AND P0, PT, R2, 0x1, PT ;  /* 0x000000010200780c */ /* 0x000fda0003f06270 */
[----:B------:R-:W-:Y:S05]  /*0130*/  @!P0 EXIT ;  /* 0x000000000000894d */ /* 0x000fea0003800000 */
[C---:B------:R-:W-:Y:S01]  /*0140*/  ISETP.GE.U32.AND P0, PT, R2.reuse, 0x8, PT ;  /* 0x000000080200780c */ /* 0x040fe20003f06070 */
[----:B------:R-:W-:Y:S01]  /*0150*/  IMAD.MOV.U32 R23, RZ, RZ, RZ ;  /* 0x000000ffff177224 */ /* 0x000fe200078e00ff */
[----:B------:R-:W-:-:S04]  /*0160*/  LOP3.LUT R22, R2, 0x7, RZ, 0xc0, !PT ;  /* 0x0000000702167812 */ /* 0x000fc800078ec0ff */
[----:B------:R-:W-:-:S07]  /*0170*/  ISETP.NE.AND P1, PT, R22, RZ, PT ;  /* 0x000000ff1600720c */ /* 0x000fce0003f25270 */
[----:B------:R-:W-:Y:S06]  /*0180*/  @!P0 BRA `(.L_x_1) ;  /* 0x0000000000608947 */ /* 0x000fec0003800000 */
[----:B------:R-:W-:Y:S01]  /*0190*/  LOP3.LUT R23, R2, 0x7ffffff8, RZ, 0xc0, !PT ;  /* 0x7ffffff802177812 */ /* 0x000fe200078ec0ff */
[----:B------:R-:W-:Y:S02]  /*01a0*/  IMAD.MOV.U32 R25, RZ, RZ, RZ ;  /* 0x000000ffff197224 */ /* 0x000fe400078e00ff */
[----:B------:R-:W-:Y:S02]  /*01b0*/  IMAD.MOV.U32 R27, RZ, RZ, 0x7fc00000 ;  /* 0x7fc00000ff1b7424 */ /* 0x000fe400078e00ff */
[----:B------:R-:W-:-:S07]  /*01c0*/  IMAD.MOV R3, RZ, RZ, -R23 ;  /* 0x000000ffff037224 */ /* 0x000fce00078e0a17 */
.L_x_2:
[----:B0-----:R-:W-:-:S04]  /*01d0*/  IMAD.WIDE R4, R25, 0x4, R10 ;  /* 0x0000000419047825 */ /* 0x001fc800078e020a */
[----:B------:R-:W-:Y:S01]  /*01e0*/  VIADD R3, R3, 0x8 ;  /* 0x0000000803037836 */ /* 0x000fe20000000000 */
[----:B------:R0:W-:Y:S01]  /*01f0*/  STG.E desc[UR6][R4.64], R27 ;  /* 0x0000001b04007986 */ /* 0x0001e2000c101906 */
[----:B------:R-:W-:-:S03]  /*0200*/  IMAD.WIDE R6, R0, 0x4, R4 ;  /* 0x0000000400067825 */ /* 0x000fc600078e0204 */
[----:B------:R-:W-:Y:S01]  /*0210*/  ISETP.NE.AND P0, PT, R3, RZ, PT ;  /* 0x000000ff0300720c */ /* 0x000fe20003f05270 */
[C---:B------:R-:W-:Y:S01]  /*0220*/  IMAD R25, R0.reuse, 0x8, R25 ;  /* 0x0000000800197824 */ /* 0x040fe200078e0219 */
[----:B------:R0:W-:Y:S01]  /*0230*/  STG.E desc[UR6][R6.64], R27 ;  /* 0x0000001b06007986 */ /* 0x0001e2000c101906 */
[----:B------:R-:W-:-:S05]  /*0240*/  IMAD.WIDE R8, R0, 0x4, R6 ;  /* 0x0000000400087825 */ /* 0x000fca00078e0206 */
        /* <DEDUP_REMOVED lines=11> */
[----:B------:R-:W-:Y:S05]  /*0300*/  @P0 BRA `(.L_x_2) ;  /* 0xfffffffc00b00947 */ /* 0x000fea000383ffff */
.L_x_1:
[----:B------:R-:W-:Y:S05]  /*0310*/  @!P1 EXIT ;  /* 0x000000000000994d */ /* 0x000fea0003800000 */
[----:B------:R-:W-:Y:S02]  /*0320*/  ISETP.GE.U32.AND P0, PT, R22, 0x4, PT ;  /* 0x000000041600780c */ /* 0x000fe40003f06070 */
[----:B0-----:R-:W-:-:S04]  /*0330*/  LOP3.LUT R14, R2, 0x3, RZ, 0xc0, !PT ;  /* 0x00000003020e7812 */ /* 0x001fc800078ec0ff */
[----:B------:R-:W-:-:S07]  /*0340*/  ISETP.NE.AND P1, PT, R14, RZ, PT ;  /* 0x000000ff0e00720c */ /* 0x000fce0003f25270 */
[----:B------:R-:W-:Y:S06]  /*0350*/  @!P0 BRA `(.L_x_3) ;  /* 0x00000000002c8947 */ /* 0x000fec0003800000 */
[----:B------:R-:W-:Y:S02]  /*0360*/  IMAD R5, R23, R0, RZ ;  /* 0x0000000017057224 */ /* 0x000fe400078e02ff */
[----:B------:R-:W-:Y:S02]  /*0370*/  IMAD.MOV.U32 R3, RZ, RZ, 0x7fc00000 ;  /* 0x7fc00000ff037424 */ /* 0x000fe400078e00ff */
[----:B------:R-:W-:-:S04]  /*0380*/  IMAD.WIDE R4, R5, 0x4, R10 ;  /* 0x0000000405047825 */ /* 0x000fc800078e020a */
[----:B------:R-:W-:Y:S01]  /*0390*/  VIADD R23, R23, 0x4 ;  /* 0x0000000417177836 */ /* 0x000fe20000000000 */
[----:B------:R0:W-:Y:S01]  /*03a0*/  STG.E desc[UR6][R4.64], R3 ;  /* 0x0000000304007986 */ /* 0x0001e2000c101906 */
[----:B------:R-:W-:-:S05]  /*03b0*/  IMAD.WIDE R6, R0, 0x4, R4 ;  /* 0x0000000400067825 */ /* 0x000fca00078e0204 */
[----:B------:R0:W-:Y:S01]  /*03c0*/  STG.E desc[UR6][R6.64], R3 ;  /* 0x0000000306007986 */ /* 0x0001e2000c101906 */
[----:B------:R-:W-:-:S05]  /*03d0*/  IMAD.WIDE R8, R0, 0x4, R6 ;  /* 0x0000000400087825 */ /* 0x000fca00078e0206 */
[----:B------:R0:W-:Y:S01]  /*03e0*/  STG.E desc[UR6][R8.64], R3 ;  /* 0x0000000308007986 */ /* 0x0001e2000c101906 */
[----:B------:R-:W-:-:S05]  /*03f0*/  IMAD.WIDE R12, R0, 0x4, R8 ;  /* 0x00000004000c7825 */ /* 0x000fca00078e0208 */
[----:B------:R0:W-:Y:S02]  /*0400*/  STG.E desc[UR6][R12.64], R3 ;  /* 0x000000030c007986 */ /* 0x0001e4000c101906 */
.L_x_3:
[----:B------:R-:W-:Y:S05]  /*0410*/  @!P1 EXIT ;  /* 0x000000000000994d */ /* 0x000fea0003800000 */
[----:B------:R-:W-:Y:S02]  /*0420*/  ISETP.NE.AND P0, PT, R14, 0x1, PT ;  /* 0x000000010e00780c */ /* 0x000fe40003f05270 */
[----:B------:R-:W-:-:S04]  /*0430*/  LOP3.LUT R2, R2, 0x1, RZ, 0xc0, !PT ;  /* 0x0000000102027812 */ /* 0x000fc800078ec0ff */
[----:B------:R-:W-:-:S07]  /*0440*/  ISETP.NE.U32.AND P1, PT, R2, 0x1, PT ;  /* 0x000000010200780c */ /* 0x000fce0003f25070 */
[----:B------:R-:W-:Y:S06]  /*0450*/  @!P0 BRA `(.L_x_4) ;  /* 0x00000000001c8947 */ /* 0x000fec0003800000 */
[C---:B0-----:R-:W-:Y:S01]  /*0460*/  IMAD R3, R23.reuse, R0, RZ ;  /* 0x0000000017037224 */ /* 0x041fe200078e02ff */
[----:B------:R-:W-:Y:S01]  /*0470*/  MOV R7, 0x7fc00000 ;  /* 0x7fc0000000077802 */ /* 0x000fe20000000f00 */
[----:B------:R-:W-:Y:S02]  /*0480*/  VIADD R23, R23, 0x2 ;  /* 0x0000000217177836 */ /* 0x000fe40000000000 */
[----:B------:R-:W-:-:S05]  /*0490*/  IMAD.WIDE R2, R3, 0x4, R10 ;  /* 0x0000000403027825 */ /* 0x000fca00078e020a */
[----:B------:R1:W-:Y:S01]  /*04a0*/  STG.E desc[UR6][R2.64], R7 ;  /* 0x0000000702007986 */ /* 0x0003e2000c101906 */
[----:B------:R-:W-:-:S05]  /*04b0*/  IMAD.WIDE R4, R0, 0x4, R2 ;  /* 0x0000000400047825 */ /* 0x000fca00078e0202 */
[----:B------:R1:W-:Y:S02]  /*04c0*/  STG.E desc[UR6][R4.64], R7 ;  /* 0x0000000704007986 */ /* 0x0003e4000c101906 */
.L_x_4:
[----:B------:R-:W-:Y:S05]  /*04d0*/  @P1 EXIT ;  /* 0x000000000000194d */ /* 0x000fea0003800000 */
[----:B------:R-:W-:Y:S02]  /*04e0*/  IMAD R23, R23, R0, RZ ;  /* 0x0000000017177224 */ /* 0x000fe400078e02ff */
[----:B01----:R-:W-:Y:S02]  /*04f0*/  IMAD.MOV.U32 R3, RZ, RZ, 0x7fc00000 ;  /* 0x7fc00000ff037424 */ /* 0x003fe400078e00ff */
[----:B------:R-:W-:-:S05]  /*0500*/  IMAD.WIDE R10, R23, 0x4, R10 ;  /* 0x00000004170a7825 */ /* 0x000fca00078e020a */
[----:B------:R-:W-:Y:S01]  /*0510*/  STG.E desc[UR6][R10.64], R3 ;  /* 0x000000030a007986 */ /* 0x000fe2000c101906 */
[----:B------:R-:W-:Y:S05]  /*0520*/  EXIT ;  /* 0x000000000000794d */ /* 0x000fea0003800000 */
.L_x_0:
[----:B------:R-:W0:Y:S02]  /*0530*/  LDC.64 R4, c[0x0][0x388] ;  /* 0x0000e200ff047b82 */ /* 0x000e240000000a00 */
[----:B0-----:R-:W-:-:S05]  /*0540*/  IMAD.WIDE R4, R3, 0x4, R4 ;  /* 0x0000000403047825 */ /* 0x001fca00078e0204 */
[----:B------:R-:W2:Y:S02]  /*0550*/  LDG.E.CONSTANT R7, desc[UR6][R4.64] ;  /* 0x0000000604077981 */ /* 0x000ea4000c1e9900 */
[C---:B--2---:R-:W-:Y:S02]  /*0560*/  ISETP.GE.AND P0, PT, R7.reuse, R2, PT ;  /* 0x000000020700720c */ /* 0x044fe40003f06270 */
[----:B------:R-:W-:-:S13]  /*0570*/  ISETP.GT.AND P1, PT, R7, -0x1, PT ;  /* 0xffffffff0700780c */ /* 0x000fda0003f24270 */
[----:B------:R-:W-:Y:S05]  /*0580*/  @!P0 BRA P1, `(.L_x_5) ;  /* 0x0000000400048947 */ /* 0x000fea0000800000 */
        /* <DEDUP_REMOVED lines=11> */
.L_x_7:
        /* <DEDUP_REMOVED lines=20> */
.L_x_6:
[----:B------:R-:W-:Y:S05]  /*0780*/  @!P1 EXIT ;  /* 0x000000000000994d */ /* 0x000fea0003800000 */
[----:B------:R-:W-:Y:S02]  /*0790*/  ISETP.GE.U32.AND P0, PT, R22, 0x4, PT ;  /* 0x000000041600780c */ /* 0x000fe40003f06070 */
[----:B0-----:R-:W-:-:S04]  /*07a0*/  LOP3.LUT R14, R2, 0x3, RZ, 0xc0, !PT ;  /* 0x00000003020e7812 */ /* 0x001fc800078ec0ff */
[----:B------:R-:W-:-:S07]  /*07b0*/  ISETP.NE.AND P1, PT, R14, RZ, PT ;  /* 0x000000ff0e00720c */ /* 0x000fce0003f25270 */
[----:B------:R-:W-:Y:S06]  /*07c0*/  @!P0 BRA `(.L_x_8) ;  /* 0x00000000002c8947 */ /* 0x000fec0003800000 */
[C---:B------:R-:W-:Y:S01]  /*07d0*/  IMAD R5, R23.reuse, R0, RZ ;  /* 0x0000000017057224 */ /* 0x040fe200078e02ff */
[----:B------:R-:W-:Y:S01]  /*07e0*/  MOV R3, 0x7fc00000 ;  /* 0x7fc0000000037802 */ /* 0x000fe20000000f00 */
[----:B------:R-:W-:Y:S02]  /*07f0*/  VIADD R23, R23, 0x4 ;  /* 0x0000000417177836 */ /* 0x000fe40000000000 */
[----:B------:R-:W-:-:S05]  /*0800*/  IMAD.WIDE R4, R5, 0x4, R10 ;  /* 0x0000000405047825 */ /* 0x000fca00078e020a */
[----:B------:R0:W-:Y:S01]  /*0810*/  STG.E desc[UR6][R4.64], R3 ;  /* 0x0000000304007986 */ /* 0x0001e2000c101906 */
[----:B------:R-:W-:-:S05]  /*0820*/  IMAD.WIDE R6, R0, 0x4, R4 ;  /* 0x0000000400067825 */ /* 0x000fca00078e0204 */
[----:B------:R0:W-:Y:S01]  /*0830*/  STG.E desc[UR6][R6.64], R3 ;  /* 0x0000000306007986 */ /* 0x0001e2000c101906 */
[----:B------:R-:W-:-:S05]  /*0840*/  IMAD.WIDE R8, R0, 0x4, R6 ;  /* 0x0000000400087825 */ /* 0x000fca00078e0206 */
[----:B------:R0:W-:Y:S01]  /*0850*/  STG.E desc[UR6][R8.64], R3 ;  /* 0x0000000308007986 */ /* 0x0001e2000c101906 */
[----:B------:R-:W-:-:S05]  /*0860*/  IMAD.WIDE R12, R0, 0x4, R8 ;  /* 0x00000004000c7825 */ /* 0x000fca00078e0208 */
[----:B------:R0:W-:Y:S02]  /*0870*/  STG.E desc[UR6][R12.64], R3 ;  /* 0x000000030c007986 */ /* 0x0001e4000c101906 */
.L_x_8:
[----:B------:R-:W-:Y:S05]  /*0880*/  @!P1 EXIT ;  /* 0x000000000000994d */ /* 0x000fea0003800000 */
[----:B------:R-:W-:Y:S02]  /*0890*/  ISETP.NE.AND P0, PT, R14, 0x1, PT ;  /* 0x000000010e00780c */ /* 0x000fe40003f05270 */
[----:B------:R-:W-:-:S04]  /*08a0*/  LOP3.LUT R2, R2, 0x1, RZ, 0xc0, !PT ;  /* 0x0000000102027812 */ /* 0x000fc800078ec0ff */
[----:B------:R-:W-:-:S07]  /*08b0*/  ISETP.NE.U32.AND P1, PT, R2, 0x1, PT ;  /* 0x000000010200780c */ /* 0x000fce0003f25070 */
[----:B------:R-:W-:Y:S06]  /*08c0*/  @!P0 BRA `(.L_x_9) ;  /* 0x00000000001c8947 */ /* 0x000fec0003800000 */
[----:B0-----:R-:W-:Y:S02]  /*08d0*/  IMAD R3, R23, R0, RZ ;  /* 0x0000000017037224 */ /* 0x001fe400078e02ff */
[----:B------:R-:W-:Y:S02]  /*08e0*/  IMAD.MOV.U32 R7, RZ, RZ, 0x7fc00000 ;  /* 0x7fc00000ff077424 */ /* 0x000fe400078e00ff */
[----:B------:R-:W-:-:S04]  /*08f0*/  IMAD.WIDE R2, R3, 0x4, R10 ;  /* 0x0000000403027825 */ /* 0x000fc800078e020a */
[----:B------:R-:W-:Y:S01]  /*0900*/  VIADD R23, R23, 0x2 ;  /* 0x0000000217177836 */ /* 0x000fe20000000000 */
[----:B------:R1:W-:Y:S01]  /*0910*/  STG.E desc[UR6][R2.64], R7 ;  /* 0x0000000702007986 */ /* 0x0003e2000c101906 */
[----:B------:R-:W-:-:S05]  /*0920*/  IMAD.WIDE R4, R0, 0x4, R2 ;  /* 0x0000000400047825 */ /* 0x000fca00078e0202 */
[----:B------:R1:W-:Y:S02]  /*0930*/  STG.E desc[UR6][R4.64], R7 ;  /* 0x0000000704007986 */ /* 0x0003e4000c101906 */
.L_x_9:
[----:B------:R-:W-:Y:S05]  /*0940*/  @P1 EXIT ;  /* 0x000000000000194d */ /* 0x000fea0003800000 */
[----:B------:R-:W-:Y:S02]  /*0950*/  IMAD R23, R23, R0, RZ ;  /* 0x0000000017177224 */ /* 0x000fe400078e02ff */
[----:B01----:R-:W-:Y:S02]  /*0960*/  IMAD.MOV.U32 R3, RZ, RZ, 0x7fc00000 ;  /* 0x7fc00000ff037424 */ /* 0x003fe400078e00ff */
[----:B------:R-:W-:-:S05]  /*0970*/  IMAD.WIDE R10, R23, 0x4, R10 ;  /* 0x00000004170a7825 */ /* 0x000fca00078e020a */
[----:B------:R-:W-:Y:S01]  /*0980*/  STG.E desc[UR6][R10.64], R3 ;  /* 0x000000030a007986 */ /* 0x000fe2000c101906 */
[----:B------:R-:W-:Y:S05]  /*0990*/  EXIT ;  /* 0x000000000000794d */ /* 0x000fea0003800000 */
.L_x_5:
[----:B------:R-:W-:-:S05]  /*09a0*/  IMAD.IADD R3, R2, 0x1, -R7 ;  /* 0x0000000102037824 */ /* 0x000fca00078e0a07 */
[----:B------:R-:W-:-:S13]  /*09b0*/  ISETP.GE.AND P0, PT, R3, UR5, PT ;  /* 0x0000000503007c0c */ /* 0x000fda000bf06270 */
[----:B------:R-:W-:Y:S05]  /*09c0*/  @P0 BRA `(.L_x_10) ;  /* 0x0000000400040947 */ /* 0x000fea0003800000 */
        /* <DEDUP_REMOVED lines=9> */
[----:B------:R-:W-:Y:S01]  /*0a60*/  IMAD.MOV.U32 R27, RZ, RZ, 0x7fc00000 ;  /* 0x7fc00000ff1b7424 */ /* 0x000fe200078e00ff */
[----:B------:R-:W-:-:S07]  /*0a70*/  IADD3 R3, PT, PT, -R23, RZ, RZ ;  /* 0x000000ff17037210 */ /* 0x000fce0007ffe1ff */
.L_x_12:
        /* <DEDUP_REMOVED lines=20> */
.L_x_11:
        /* <DEDUP_REMOVED lines=16> */
.L_x_13:
        /* <DEDUP_REMOVED lines=12> */
.L_x_14:
[----:B------:R-:W-:Y:S05]  /*0d80*/  @P1 EXIT ;  /* 0x000000000000194d */ /* 0x000fea0003800000 */
[----:B------:R-:W-:Y:S02]  /*0d90*/  IMAD R23, R23, R0, RZ ;  /* 0x0000000017177224 */ /* 0x000fe400078e02ff */
[----:B01----:R-:W-:Y:S02]  /*0da0*/  IMAD.MOV.U32 R3, RZ, RZ, 0x7fc00000 ;  /* 0x7fc00000ff037424 */ /* 0x003fe400078e00ff */
[----:B------:R-:W-:-:S05]  /*0db0*/  IMAD.WIDE R10, R23, 0x4, R10 ;  /* 0x00000004170a7825 */ /* 0x000fca00078e020a */
[----:B------:R-:W-:Y:S01]  /*0dc0*/  STG.E desc[UR6][R10.64], R3 ;  /* 0x000000030a007986 */ /* 0x000fe2000c101906 */
[----:B------:R-:W-:Y:S05]  /*0dd0*/  EXIT ;  /* 0x000000000000794d */ /* 0x000fea0003800000 */
.L_x_10:
[----:B------:R-:W-:Y:S01]  /*0de0*/  VIADD R2, R7, UR5 ;  /* 0x0000000507027c36 */ /* 0x000fe20008000000 */
[----:B------:R-:W-:Y:S04]  /*0df0*/  BSSY.RECONVERGENT B0, `(.L_x_15) ;  /* 0x0000044000007945 */ /* 0x000fe80003800200 */
[C---:B------:R-:W-:Y:S02]  /*0e00*/  ISETP.GE.AND P0, PT, R2.reuse, 0x2, PT ;  /* 0x000000020200780c */ /* 0x040fe40003f06270 */
[----:B------:R-:W-:-:S11]  /*0e10*/  IADD3 R5, PT, PT, R2, -0x1, RZ ;  /* 0xffffffff02057810 */ /* 0x000fd60007ffe0ff */
[----:B------:R-:W-:Y:S05]  /*0e20*/  @!P0 BRA `(.L_x_16) ;  /* 0x0000000400008947 */ /* 0x000fea0003800000 */
[----:B------:R-:W-:Y:S01]  /*0e30*/  VIADD R3, R2, 0xfffffffe ;  /* 0xfffffffe02037836 */ /* 0x000fe20000000000 */
[----:B------:R-:W-:Y:S01]  /*0e40*/  LOP3.LUT R6, R5, 0x7, RZ, 0xc0, !PT ;  /* 0x0000000705067812 */ /* 0x000fe200078ec0ff */
[----:B------:R-:W-:Y:S03]  /*0e50*/  BSSY.RECONVERGENT B1, `(.L_x_17) ;  /* 0x000001c000017945 */ /* 0x000fe60003800200 */
[----:B------:R-:W-:Y:S01]  /*0e60*/  ISETP.GE.U32.AND P0, PT, R3, 0x7, PT ;  /* 0x000000070300780c */ /* 0x000fe20003f06070 */
[----:B------:R-:W-:Y:S01]  /*0e70*/  IMAD.MOV.U32 R3, RZ, RZ, RZ ;  /* 0x000000ffff037224 */ /* 0x000fe200078e00ff */
[----:B------:R-:W-:-:S11]  /*0e80*/  ISETP.NE.AND P1, PT, R6, RZ, PT ;  /* 0x000000ff0600720c */ /* 0x000fd60003f25270 */
[----:B------:R-:W-:Y:S05]  /*0e90*/  @!P0 BRA `(.L_x_18) ;  /* 0x00000000005c8947 */ /* 0x000fea0003800000 */
[----:B------:R-:W-:Y:S01]  /*0ea0*/  LOP3.LUT R3, R5, 0xfffffff8, RZ, 0xc0, !PT ;  /* 0xfffffff805037812 */ /* 0x000fe200078ec0ff */
[----:B------:R-:W-:Y:S02]  /*0eb0*/  IMAD.MOV.U32 R4, RZ, RZ, RZ ;  /* 0x000000ffff047224 */ /* 0x000fe400078e00ff */
[----:B------:R-:W-:-:S07]  /*0ec0*/  IMAD.MOV.U32 R29, RZ, RZ, 0x7fc00000 ;  /* 0x7fc00000ff1d7424 */ /* 0x000fce00078e00ff */
.L_x_19:
[C---:B0-----:R-:W-:Y:S02]  /*0ed0*/  IMAD R9, R4.reuse, R0, RZ ;  /* 0x0000000004097224 */ /* 0x041fe400078e02ff */
[----:B------:R-:W-:Y:S02]  /*0ee0*/  VIADD R4, R4, 0x8 ;  /* 0x0000000804047836 */ /* 0x000fe40000000000 */
[----:B------:R-:W-:-:S03]  /*0ef0*/  IMAD.WIDE R8, R9, 0x4, R10 ;  /* 0x0000000409087825 */ /* 0x000fc600078e020a */
[----:B------:R-:W-:Y:S02]  /*0f00*/  ISETP.NE.AND P0, PT, R4, R3, PT ;  /* 0x000000030400720c */ /* 0x000fe40003f05270 */
        /* <DEDUP_REMOVED lines=16> */
.L_x_18:
[----:B------:R-:W-:Y:S05]  /*1010*/  BSYNC.RECONVERGENT B1 ;  /* 0x0000000000017941 */ /* 0x000fea0003800200 */
.L_x_17:
[----:B------:R-:W-:Y:S05]  /*1020*/  @!P1 BRA `(.L_x_16) ;  /* 0x0000000000809947 */ /* 0x000fea0003800000 */
[----:B------:R-:W-:Y:S01]  /*1030*/  ISETP.GE.U32.AND P0, PT, R6, 0x4, PT ;  /* 0x000000040600780c */ /* 0x000fe20003f06070 */
[----:B------:R-:W-:Y:S01]  /*1040*/  BSSY.RECONVERGENT B1, `(.L_x_20) ;  /* 0x000000f000017945 */ /* 0x000fe20003800200 */
[----:B------:R-:W-:-:S04]  /*1050*/  LOP3.LUT R4, R5, 0x3, RZ, 0xc0, !PT ;  /* 0x0000000305047812 */ /* 0x000fc800078ec0ff */
[----:B------:R-:W-:-:S07]  /*1060*/  ISETP.NE.AND P1, PT, R4, RZ, PT ;  /* 0x000000ff0400720c */ /* 0x000fce0003f25270 */
[----:B------:R-:W-:Y:S06]  /*1070*/  @!P0 BRA `(.L_x_21) ;  /* 0x00000000002c8947 */ /* 0x000fec0003800000 */
[----:B0-----:R-:W-:Y:S02]  /*1080*/  IMAD R9, R3, R0, RZ ;  /* 0x0000000003097224 */ /* 0x001fe400078e02ff */
        /* <DEDUP_REMOVED lines=10> */
.L_x_21:
[----:B------:R-:W-:Y:S05]  /*1130*/  BSYNC.RECONVERGENT B1 ;  /* 0x0000000000017941 */ /* 0x000fea0003800200 */
.L_x_20:
[----:B------:R-:W-:Y:S05]  /*1140*/  @!P1 BRA `(.L_x_16) ;  /* 0x0000000000389947 */ /* 0x000fea0003800000 */
[----:B------:R-:W-:Y:S02]  /*1150*/  ISETP.NE.AND P0, PT, R4, 0x1, PT ;  /* 0x000000010400780c */ /* 0x000fe40003f05270 */
[----:B------:R-:W-:-:S04]  /*1160*/  LOP3.LUT R4, R5, 0x1, RZ, 0xc0, !PT ;  /* 0x0000000105047812 */ /* 0x000fc800078ec0ff */
[----:B------:R-:W-:-:S07]  /*1170*/  ISETP.NE.U32.AND P1, PT, R4, 0x1, PT ;  /* 0x000000010400780c */ /* 0x000fce0003f25070 */
[C---:B01----:R-:W-:Y:S02]  /*1180*/  @P0 IMAD R15, R3.reuse, R0, RZ ;  /* 0x00000000030f0224 */ /* 0x043fe400078e02ff */
[----:B------:R-:W-:Y:S02]  /*1190*/  @P0 VIADD R3, R3, 0x2 ;  /* 0x0000000203030836 */ /* 0x000fe40000000000 */
[----:B------:R-:W-:-:S04]  /*11a0*/  @P0 IMAD.WIDE R14, R15, 0x4, R10 ;  /* 0x000000040f0e0825 */ /* 0x000fc800078e020a */
[----:B------:R-:W-:Y:S01]  /*11b0*/  @!P1 IMAD R9, R3, R0, RZ ;  /* 0x0000000003099224 */ /* 0x000fe200078e02ff */
[----:B------:R-:W-:Y:S01]  /*11c0*/  @P0 MOV R3, 0x7fc00000 ;  /* 0x7fc0000000030802 */ /* 0x000fe20000000f00 */
[----:B------:R-:W-:-:S04]  /*11d0*/  @P0 IMAD.WIDE R16, R0, 0x4, R14 ;  /* 0x0000000400100825 */ /* 0x000fc800078e020e */
[----:B------:R-:W-:Y:S01]  /*11e0*/  @!P1 IMAD.MOV.U32 R19, RZ, RZ, 0x7fc00000 ;  /* 0x7fc00000ff139424 */ /* 0x000fe200078e00ff */
[----:B------:R2:W-:Y:S01]  /*11f0*/  @P0 STG.E desc[UR6][R14.64], R3 ;  /* 0x000000030e000986 */ /* 0x0005e2000c101906 */
[----:B------:R-:W-:-:S03]  /*1200*/  @!P1 IMAD.WIDE R8, R9, 0x4, R10 ;  /* 0x0000000409089825 */ /* 0x000fc600078e020a */
[----:B------:R2:W-:Y:S04]  /*1210*/  @P0 STG.E desc[UR6][R16.64], R3 ;  /* 0x0000000310000986 */ /* 0x0005e8000c101906 */
[----:B------:R2:W-:Y:S02]  /*1220*/  @!P1 STG.E desc[UR6][R8.64], R19 ;  /* 0x0000001308009986 */ /* 0x0005e4000c101906 */
.L_x_16:
[----:B------:R-:W-:Y:S05]  /*1230*/  BSYNC.RECONVERGENT B0 ;  /* 0x0000000000007941 */ /* 0x000fea0003800200 */
.L_x_15:
[----:B012---:R-:W0:Y:S08]  /*1240*/  I2F.F64.U32 R8, UR5 ;  /* 0x0000000500087d12 */ /* 0x007e300008201800 */
[----:B0-----:R-:W0:Y:S01]  /*1250*/  MUFU.RCP64H R15, R9 ;  /* 0x00000009000f7308 */ /* 0x001e220000001800 */
[----:B------:R-:W-:-:S05]  /*1260*/  VIADD R14, R9, 0x300402 ;  /* 0x00300402090e7836 */ /* 0x000fca0000000000 */
[----:B------:R-:W-:Y:S01]  /*1270*/  FSETP.GEU.AND P0, PT, |R14|, 5.8789094863358348022e-39, PT ;  /* 0x004004020e00780b */ /* 0x000fe20003f0e200 */
[----:B0-----:R-:W-:-:S08]  /*1280*/  DFMA R16, -R8, R14, 1 ;  /* 0x3ff000000810742b */ /* 0x001fd0000000010e */
[----:B------:R-:W-:-:S08]  /*1290*/  DFMA R16, R16, R16, R16 ;  /* 0x000000101010722b */ /* 0x000fd00000000010 */
[----:B------:R-:W-:-:S08]  /*12a0*/  DFMA R16, R14, R16, R14 ;  /* 0x000000100e10722b */ /* 0x000fd0000000000e */
[----:B------:R-:W-:-:S08]  /*12b0*/  DFMA R18, -R8, R16, 1 ;  /* 0x3ff000000812742b */ /* 0x000fd00000000110 */
[----:B------:R-:W-:Y:S01]  /*12c0*/  DFMA R16, R16, R18, R16 ;  /* 0x000000121010722b */ /* 0x000fe20000000010 */
[----:B------:R-:W-:Y:S10]  /*12d0*/  @P0 BRA `(.L_x_22) ;  /* 0x0000000000100947 */ /* 0x000ff40003800000 */
[----:B------:R-:W-:-:S05]  /*12e0*/  LOP3.LUT R0, R9, 0x7fffffff, RZ, 0xc0, !PT ;  /* 0x7fffffff09007812 */ /* 0x000fca00078ec0ff */
[----:B------:R-:W-:Y:S01]  /*12f0*/  VIADD R16, R0, 0xfff00000 ;  /* 0xfff0000000107836 */ /* 0x000fe20000000000 */
[----:B------:R-:W-:-:S07]  /*1300*/  MOV R0, 0x1320 ;  /* 0x0000132000007802 */ /* 0x000fce0000000f00 */
[----:B------:R-:W-:Y:S05]  /*1310*/  CALL.REL.NOINC `($__internal_0_$__cuda_sm20_dblrcp_rn_slowpath_v3) ;  /* 0x0000002c00d07944 */ /* 0x000fea0003c00000 */
.L_x_22:
[----:B------:R-:W0:Y:S08]  /*1320*/  LDC R8, c[0x0][0x390] ;  /* 0x0000e400ff087b82 */ /* 0x000e300000000800 */
[----:B------:R-:W1:Y:S01]  /*1330*/  LDC R0, c[0x0][0x398] ;  /* 0x0000e600ff007b82 */ /* 0x000e620000000800 */
[----:B0-----:R-:W-:Y:S01]  /*1340*/  SHF.R.S32.HI R3, RZ, 0x1f, R8 ;  /* 0x0000001fff037819 */ /* 0x001fe20000011408 */
[----:B------:R-:W-:-:S04]  /*1350*/  IMAD.WIDE.U32 R14, R7, R8, RZ ;  /* 0x00000008070e7225 */ /* 0x000fc800078e00ff */
[----:B------:R-:W-:Y:S01]  /*1360*/  IMAD R7, R7, R3, R15 ;  /* 0x0000000307077224 */ /* 0x000fe200078e020f */
[----:B------:R-:W-:Y:S02]  /*1370*/  LEA R6, P2, R14, R12, 0x2 ;  /* 0x0000000c0e067211 */ /* 0x000fe400078410ff */
[----:B-1----:R-:W-:Y:S02]  /*1380*/  ISETP.GE.U32.AND P0, PT, R0, 0x10, PT ;  /* 0x000000100000780c */ /* 0x002fe40003f06070 */
[----:B------:R-:W-:Y:S02]  /*1390*/  LEA.HI.X R7, R14, R13, R7, 0x2, P2 ;  /* 0x0000000d0e077211 */ /* 0x000fe400010f1407 */
[----:B------:R-:W-:Y:S02]  /*13a0*/  CS2R R14, SRZ ;  /* 0x00000000000e7805 */ /* 0x000fe4000001ff00 */
[----:B------:R-:W-:Y:S01]  /*13b0*/  LOP3.LUT R4, R0, 0xf, RZ, 0xc0, !PT ;  /* 0x0000000f00047812 */ /* 0x000fe200078ec0ff */
[----:B------:R-:W-:-:S02]  /*13c0*/  IMAD.MOV.U32 R22, RZ, RZ, R6 ;  /* 0x000000ffff167224 */ /* 0x000fc400078e0006 */
[----:B------:R-:W-:Y:S01]  /*13d0*/  IMAD.MOV.U32 R23, RZ, RZ, R7 ;  /* 0x000000ffff177224 */ /* 0x000fe200078e0007 */
[----:B------:R-:W-:-:S03]  /*13e0*/  ISETP.NE.AND P1, PT, R4, RZ, PT ;  /* 0x000000ff0400720c */ /* 0x000fc60003f25270 */
[----:B------:R-:W-:Y:S10]  /*13f0*/  @!P0 BRA `(.L_x_23) ;  /* 0x0000000400688947 */ /* 0x000ff40003800000 */
[----:B------:R-:W-:Y:S01]  /*1400*/  LOP3.LUT R19, R0, 0x7ffffff0, RZ, 0xc0, !PT ;  /* 0x7ffffff000137812 */ /* 0x000fe200078ec0ff */
[C---:B------:R-:W-:Y:S01]  /*1410*/  IMAD.SHL.U32 R18, R8.reuse, 0x4, RZ ;  /* 0x0000000408127824 */ /* 0x040fe200078e00ff */
[----:B------:R-:W-:Y:S01]  /*1420*/  SHF.L.U64.HI R20, R8, 0x2, R3 ;  /* 0x0000000208147819 */ /* 0x000fe20000010203 */
[----:B------:R-:W-:Y:S01]  /*1430*/  IMAD.MOV.U32 R22, RZ, RZ, R6 ;  /* 0x000000ffff167224 */ /* 0x000fe200078e0006 */
[----:B------:R-:W-:Y:S01]  /*1440*/  CS2R R14, SRZ ;  /* 0x00000000000e7805 */ /* 0x000fe2000001ff00 */
[----:B------:R-:W-:Y:S01]  /*1450*/  IMAD.MOV.U32 R23, RZ, RZ, R7 ;  /* 0x000000ffff177224 */ /* 0x000fe200078e0007 */
[----:B------:R-:W-:-:S06]  /*1460*/  UMOV UR4, URZ ;  /* 0x000000ff00047c82 */ /* 0x000fcc0008000000 */
.L_x_24:
[----:B------:R0:W2:Y:S01]  /*1470*/  LDG.E.CONSTANT R41, desc[UR6][R22.64] ;  /* 0x0000000616297981 */ /* 0x0000a2000c1e9900 */
[----:B------:R-:W-:-:S04]  /*1480*/  IADD3 R24, P2, PT, R22, R18, RZ ;  /* 0x0000001216187210 */ /* 0x000fc80007f5e0ff */
[----:B------:R-:W-:Y:S02]  /*1490*/  IADD3.X R25, PT, PT, R23, R20, RZ, P2, !PT ;  /* 0x0000001417197210 */ /* 0x000fe400017fe4ff */
[----:B------:R-:W-:-:S03]  /*14a0*/  IADD3 R26, P2, PT, R24, R18, RZ ;  /* 0x00000012181a7210 */ /* 0x000fc60007f5e0ff */
[----:B------:R-:W3:Y:S02]  /*14b0*/  LDG.E.CONSTANT R42, desc[UR6][R24.64] ;  /* 0x00000006182a7981 */ /* 0x000ee4000c1e9900 */
[----:B------:R-:W-:-:S05]  /*14c0*/  IMAD.X R27, R25, 0x1, R20, P2 ;  /* 0x00000001191b7824 */ /* 0x000fca00010e0614 */
[----:B------:R-:W4:Y:S01]  /*14d0*/  LDG.E.CONSTANT R39, desc[UR6][R26.64] ;  /* 0x000000061a277981 */ /* 0x000f22000c1e9900 */
[----:B------:R-:W-:-:S05]  /*14e0*/  IADD3 R28, P2, PT, R26, R18, RZ ;  /* 0x000000121a1c7210 */ /* 0x000fca0007f5e0ff */
[----:B------:R-:W-:-:S05]  /*14f0*/  IMAD.X R29, R27, 0x1, R20, P2 ;  /* 0x000000011b1d7824 */ /* 0x000fca00010e0614 */
[----:B------:R1:W5:Y:S01]  /*1500*/  LDG.E.CONSTANT R40, desc[UR6][R28.64] ;  /* 0x000000061c287981 */ /* 0x000362000c1e9900 */
[----:B------:R-:W-:-:S05]  /*1510*/  IADD3 R32, P2, PT, R28, R18, RZ ;  /* 0x000000121c207210 */ /* 0x000fca0007f5e0ff */
[----:B------:R-:W-:-:S05]  /*1520*/  IMAD.X R33, R29, 0x1, R20, P2 ;  /* 0x000000011d217824 */ /* 0x000fca00010e0614 */
[----:B------:R-:W5:Y:S01]  /*1530*/  LDG.E.CONSTANT R38, desc[UR6][R32.64] ;  /* 0x0000000620267981 */ /* 0x000f62000c1e9900 */
[----:B------:R-:W-:-:S05]  /*1540*/  IADD3 R36, P2, PT, R32, R18, RZ ;  /* 0x0000001220247210 */ /* 0x000fca0007f5e0ff */
[----:B------:R-:W-:Y:S01]  /*1550*/  IMAD.X R37, R33, 0x1, R20, P2 ;  /* 0x0000000121257824 */ /* 0x000fe200010e0614 */
[----:B0-----:R-:W-:-:S04]  /*1560*/  IADD3 R22, P2, PT, R36, R18, RZ ;  /* 0x0000001224167210 */ /* 0x001fc80007f5e0ff */
[----:B------:R0:W5:Y:S01]  /*1570*/  LDG.E.CONSTANT R21, desc[UR6][R36.64] ;  /* 0x0000000624157981 */ /* 0x000162000c1e9900 */
[----:B------:R-:W-:Y:S01]  /*1580*/  IMAD.X R23, R37, 0x1, R20, P2 ;  /* 0x0000000125177824 */ /* 0x000fe200010e0614 */
[----:B------:R-:W-:-:S04]  /*1590*/  IADD3 R34, P2, PT, R22, R18, RZ ;  /* 0x0000001216227210 */ /* 0x000fc80007f5e0ff */
[----:B------:R-:W5:Y:S01]  /*15a0*/  LDG.E.CONSTANT R22, desc[UR6][R22.64] ;  /* 0x0000000616167981 */ /* 0x000f62000c1e9900 */
[----:B------:R-:W-:Y:S01]  /*15b0*/  IMAD.X R35, R23, 0x1, R20, P2 ;  /* 0x0000000117237824 */ /* 0x000fe200010e0614 */
[----:B-1----:R-:W-:-:S04]  /*15c0*/  IADD3 R28, P2, PT, R34, R18, RZ ;  /* 0x00000012221c7210 */ /* 0x002fc80007f5e0ff */
[----:B------:R1:W5:Y:S01]  /*15d0*/  LDG.E.CONSTANT R9, desc[UR6][R34.64] ;  /* 0x0000000622097981 */ /* 0x000362000c1e9900 */
[----:B------:R-:W-:Y:S01]  /*15e0*/  IMAD.X R29, R35, 0x1, R20, P2 ;  /* 0x00000001231d7824 */ /* 0x000fe200010e0614 */
[----:B0-----:R-:W-:-:S05]  /*15f0*/  IADD3 R36, P2, PT, R28, R18, RZ ;  /* 0x000000121c247210 */ /* 0x001fca0007f5e0ff */
[----:B------:R-:W-:Y:S01]  /*1600*/  IMAD.X R37, R29, 0x1, R20, P2 ;  /* 0x000000011d257824 */ /* 0x000fe200010e0614 */
[----:B------:R-:W-:-:S04]  /*1610*/  IADD3 R32, P2, PT, R36, R18, RZ ;  /* 0x0000001224207210 */ /* 0x000fc80007f5e0ff */
[----:B------:R-:W-:Y:S02]  /*1620*/  IADD3.X R33, PT, PT, R37, R20, RZ, P2, !PT ;  /* 0x0000001425217210 */ /* 0x000fe400017fe4ff */
[----:B-1----:R-:W-:-:S03]  /*1630*/  IADD3 R34, P2, PT, R32, R18, RZ ;  /* 0x0000001220227210 */ /* 0x002fc60007f5e0ff */
[----:B------:R-:W5:Y:S02]  /*1640*/  LDG.E.CONSTANT R23, desc[UR6][R32.64] ;  /* 0x0000000620177981 */ /* 0x000f64000c1e9900 */
[----:B------:R-:W-:Y:S01]  /*1650*/  IMAD.X R35, R33, 0x1, R20, P2 ;  /* 0x0000000121237824 */ /* 0x000fe200010e0614 */
[----:B--2---:R-:W0:Y:S02]  /*1660*/  F2F.F64.F32 R30, R41 ;  /* 0x00000029001e7310 */ /* 0x004e240000201800 */
[----:B0-----:R-:W-:Y:S01]  /*1670*/  DADD R30, R30, R14 ;  /* 0x000000001e1e7229 */ /* 0x001fe2000000000e */
[----:B------:R-:W2:Y:S05]  /*1680*/  LDG.E.CONSTANT R14, desc[UR6][R28.64] ;  /* 0x000000061c0e7981 */ /* 0x000eaa000c1e9900 */
[----:B---3--:R-:W0:Y:S01]  /*1690*/  F2F.F64.F32 R24, R42 ;  /* 0x0000002a00187310 */ /* 0x008e220000201800 */
[----:B------:R1:W3:Y:S07]  /*16a0*/  LDG.E.CONSTANT R15, desc[UR6][R36.64] ;  /* 0x00000006240f7981 */ /* 0x0002ee000c1e9900 */
[----:B----4-:R-:W4:Y:S01]  /*16b0*/  F2F.F64.F32 R26, R39 ;  /* 0x00000027001a7310 */ /* 0x010f220000201800 */
[----:B0-----:R-:W-:Y:S01]  /*16c0*/  DADD R24, R30, R24 ;  /* 0x000000001e187229 */ /* 0x001fe20000000018 */
[----:B------:R-:W-:-:S02]  /*16d0*/  IADD3 R30, P2, PT, R34, R18, RZ ;  /* 0x00000012221e7210 */ /* 0x000fc40007f5e0ff */
[----:B------:R-:W3:Y:S03]  /*16e0*/  LDG.E.CONSTANT R34, desc[UR6][R34.64] ;  /* 0x0000000622227981 */ /* 0x000ee6000c1e9900 */
[--C-:B------:R-:W-:Y:S02]  /*16f0*/  IMAD.X R31, R35, 0x1, R20.reuse, P2 ;  /* 0x00000001231f7824 */ /* 0x100fe400010e0614 */
[----:B----4-:R-:W-:Y:S01]  /*1700*/  DADD R26, R24, R26 ;  /* 0x00000000181a7229 */ /* 0x010fe2000000001a */
[-C--:B------:R-:W-:Y:S02]  /*1710*/  IADD3 R24, P2, PT, R30, R18.reuse, RZ ;  /* 0x000000121e187210 */ /* 0x080fe40007f5e0ff */
[----:B------:R-:W4:Y:S03]  /*1720*/  LDG.E.CONSTANT R30, desc[UR6][R30.64] ;  /* 0x000000061e1e7981 */ /* 0x000f26000c1e9900 */
[----:B------:R-:W-:Y:S01]  /*1730*/  IMAD.X R25, R31, 0x1, R20, P2 ;  /* 0x000000011f197824 */ /* 0x000fe200010e0614 */
[----:B-1----:R-:W-:-:S04]  /*1740*/  IADD3 R36, P2, PT, R24, R18, RZ ;  /* 0x0000001218247210 */ /* 0x002fc80007f5e0ff */
[----:B------:R0:W4:Y:S01]  /*1750*/  LDG.E.CONSTANT R39, desc[UR6][R24.64] ;  /* 0x0000000618277981 */ /* 0x000122000c1e9900 */
[----:B------:R-:W-:Y:S01]  /*1760*/  IMAD.X R37, R25, 0x1, R20, P2 ;  /* 0x0000000119257824 */ /* 0x000fe200010e0614 */
[----:B------:R-:W-:-:S04]  /*1770*/  IADD3 R32, P2, PT, R36, R18, RZ ;  /* 0x0000001224207210 */ /* 0x000fc80007f5e0ff */
[----:B------:R-:W4:Y:S01]  /*1780*/  LDG.E.CONSTANT R35, desc[UR6][R36.64] ;  /* 0x0000000624237981 */ /* 0x000f22000c1e9900 */
[----:B------:R-:W-:-:S05]  /*1790*/  IMAD.X R33, R37, 0x1, R20, P2 ;  /* 0x0000000125217824 */ /* 0x000fca00010e0614 */
[----:B------:R-:W4:Y:S01]  /*17a0*/  LDG.E.CONSTANT R31, desc[UR6][R32.64] ;  /* 0x00000006201f7981 */ /* 0x000f22000c1e9900 */
[----:B-----5:R-:W1:Y:S02]  /*17b0*/  F2F.F64.F32 R28, R40 ;  /* 0x00000028001c7310 */ /* 0x020e640000201800 */
[----:B-1----:R-:W-:-:S06]  /*17c0*/  DADD R26, R26, R28 ;  /* 0x000000001a1a7229 */ /* 0x002fcc000000001c */
[----:B------:R-:W1:Y:S02]  /*17d0*/  F2F.F64.F32 R28, R38 ;  /* 0x00000026001c7310 */ /* 0x000e640000201800 */
[----:B-1----:R-:W-:-:S06]  /*17e0*/  DADD R26, R26, R28 ;  /* 0x000000001a1a7229 */ /* 0x002fcc000000001c */
[----:B------:R-:W1:Y:S08]  /*17f0*/  F2F.F64.F32 R28, R21 ;  /* 0x00000015001c7310 */ /* 0x000e700000201800 */
[----:B0-----:R-:W0:Y:S01]  /*1800*/  F2F.F64.F32 R24, R22 ;  /* 0x0000001600187310 */ /* 0x001e220000201800 */
[----:B-1----:R-:W-:-:S07]  /*1810*/  DADD R26, R26, R28 ;  /* 0x000000001a1a7229 */ /* 0x002fce000000001c */
[----:B------:R-:W1:Y:S01]  /*1820*/  F2F.F64.F32 R28, R9 ;  /* 0x00000009001c7310 */ /* 0x000e620000201800 */
[----:B0-----:R-:W-:-:S08]  /*1830*/  DADD R24, R26, R24 ;  /* 0x000000001a187229 */ /* 0x001fd00000000018 */
[----:B-1----:R-:W-:Y:S01]  /*1840*/  DADD R24, R24, R28 ;  /* 0x0000000018187229 */ /* 0x002fe2000000001c */
[----:B------:R-:W-:-:S06]  /*1850*/  UIADD3 UR4, UPT, UPT, UR4, 0x10, URZ ;  /* 0x0000001004047890 */ /* 0x000fcc000fffe0ff */
[----:B------:R-:W-:Y:S02]  /*1860*/  ISETP.NE.AND P2, PT, R19, UR4, PT ;  /* 0x0000000413007c0c */ /* 0x000fe4000bf45270 */
[----:B------:R-:W-:Y:S01]  /*1870*/  IADD3 R22, P3, PT, R32, R18, RZ ;  /* 0x0000001220167210 */ /* 0x000fe20007f7e0ff */
[----:B--2---:R-:W0:Y:S08]  /*1880*/  F2F.F64.F32 R26, R14 ;  /* 0x0000000e001a7310 */ /* 0x004e300000201800 */
[----:B---3--:R-:W1:Y:S01]  /*1890*/  F2F.F64.F32 R28, R15 ;  /* 0x0000000f001c7310 */ /* 0x008e620000201800 */
[----:B0-----:R-:W-:-:S07]  /*18a0*/  DADD R24, R24, R26 ;  /* 0x0000000018187229 */ /* 0x001fce000000001a */
[----:B------:R-:W0:Y:S01]  /*18b0*/  F2F.F64.F32 R26, R23 ;  /* 0x00000017001a7310 */ /* 0x000e220000201800 */
[----:B-1----:R-:W-:-:S07]  /*18c0*/  DADD R24, R24, R28 ;  /* 0x0000000018187229 */ /* 0x002fce000000001c */
[----:B------:R-:W1:Y:S01]  /*18d0*/  F2F.F64.F32 R28, R34 ;  /* 0x00000022001c7310 */ /* 0x000e620000201800 */
[----:B0-----:R-:W-:-:S07]  /*18e0*/  DADD R26, R24, R26 ;  /* 0x00000000181a7229 */ /* 0x001fce000000001a */
[----:B----4-:R-:W0:Y:S01]  /*18f0*/  F2F.F64.F32 R24, R30 ;  /* 0x0000001e00187310 */ /* 0x010e220000201800 */
[----:B-1----:R-:W-:-:S07]  /*1900*/  DADD R26, R26, R28 ;  /* 0x000000001a1a7229 */ /* 0x002fce000000001c */
[----:B------:R-:W1:Y:S01]  /*1910*/  F2F.F64.F32 R28, R39 ;  /* 0x00000027001c7310 */ /* 0x000e620000201800 */
[----:B0-----:R-:W-:-:S07]  /*1920*/  DADD R24, R26, R24 ;  /* 0x000000001a187229 */ /* 0x001fce0000000018 */
[----:B------:R-:W0:Y:S01]  /*1930*/  F2F.F64.F32 R26, R35 ;  /* 0x00000023001a7310 */ /* 0x000e220000201800 */
[----:B-1----:R-:W-:-:S07]  /*1940*/  DADD R24, R24, R28 ;  /* 0x0000000018187229 */ /* 0x002fce000000001c */
[----:B------:R-:W1:Y:S01]  /*1950*/  F2F.F64.F32 R14, R31 ;  /* 0x0000001f000e7310 */ /* 0x000e620000201800 */
[----:B0-----:R-:W-:Y:S01]  /*1960*/  DADD R24, R24, R26 ;  /* 0x0000000018187229 */ /* 0x001fe2000000001a */
[----:B------:R-:W-:-:S07]  /*1970*/  IMAD.X R23, R33, 0x1, R20, P3 ;  /* 0x0000000121177824 */ /* 0x000fce00018e0614 */
[----:B-1----:R-:W-:Y:S01]  /*1980*/  DADD R14, R24, R14 ;  /* 0x00000000180e7229 */ /* 0x002fe2000000000e */
[----:B------:R-:W-:Y:S10]  /*1990*/  @P2 BRA `(.L_x_24) ;  /* 0xfffffff800b42947 */ /* 0x000ff4000383ffff */
.L_x_23:
[----:B------:R-:W-:Y:S05]  /*19a0*/  @!P1 BRA `(.L_x_25) ;  /* 0x0000000400589947 */ /* 0x000fea0003800000 */
[----:B------:R-:W-:Y:S02]  /*19b0*/  ISETP.GE.U32.AND P3, PT, R4, 0x8, PT ;  /* 0x000000080400780c */ /* 0x000fe40003f66070 */
[----:B------:R-:W-:-:S04]  /*19c0*/  LOP3.LUT R34, R0, 0x7, RZ, 0xc0, !PT ;  /* 0x0000000700227812 */ /* 0x000fc800078ec0ff */
[----:B------:R-:W-:-:S07]  /*19d0*/  ISETP.NE.AND P2, PT, R34, RZ, PT ;  /* 0x000000ff2200720c */ /* 0x000fce0003f45270 */
[----:B------:R-:W-:Y:S06]  /*19e0*/  @!P3 BRA `(.L_x_26) ;  /* 0x0000000000a8b947 */ /* 0x000fec0003800000 */
[C---:B------:R-:W-:Y:S01]  /*19f0*/  IMAD.SHL.U32 R25, R8.reuse, 0x4, RZ ;  /* 0x0000000408197824 */ /* 0x040fe200078e00ff */
[----:B------:R-:W-:Y:S01]  /*1a00*/  SHF.L.U64.HI R9, R8, 0x2, R3 ;  /* 0x0000000208097819 */ /* 0x000fe20000010203 */
[----:B------:R-:W2:Y:S03]  /*1a10*/  LDG.E.CONSTANT R35, desc[UR6][R22.64] ;  /* 0x0000000616237981 */ /* 0x000ea6000c1e9900 */
[----:B------:R-:W-:-:S05]  /*1a20*/  IADD3 R18, P3, PT, R25, R22, RZ ;  /* 0x0000001619127210 */ /* 0x000fca0007f7e0ff */
[----:B------:R-:W-:Y:S01]  /*1a30*/  IMAD.X R19, R9, 0x1, R23, P3 ;  /* 0x0000000109137824 */ /* 0x000fe200018e0617 */
[----:B------:R-:W-:-:S04]  /*1a40*/  IADD3 R20, P3, PT, R18, R25, RZ ;  /* 0x0000001912147210 */ /* 0x000fc80007f7e0ff */
[----:B------:R0:W3:Y:S01]  /*1a50*/  LDG.E.CONSTANT R40, desc[UR6][R18.64] ;  /* 0x0000000612287981 */ /* 0x0000e2000c1e9900 */
[----:B------:R-:W-:Y:S02]  /*1a60*/  IADD3.X R21, PT, PT, R19, R9, RZ, P3, !PT ;  /* 0x0000000913157210 */ /* 0x000fe40001ffe4ff */
[----:B------:R-:W-:-:S03]  /*1a70*/  IADD3 R38, P3, PT, R20, R25, RZ ;  /* 0x0000001914267210 */ /* 0x000fc60007f7e0ff */
[----:B------:R3:W4:Y:S02]  /*1a80*/  LDG.E.CONSTANT R41, desc[UR6][R20.64] ;  /* 0x0000000614297981 */ /* 0x000724000c1e9900 */
[----:B------:R-:W-:Y:S01]  /*1a90*/  IMAD.X R39, R21, 0x1, R9, P3 ;  /* 0x0000000115277824 */ /* 0x000fe200018e0609 */
[----:B------:R-:W-:-:S04]  /*1aa0*/  IADD3 R36, P3, PT, R38, R25, RZ ;  /* 0x0000001926247210 */ /* 0x000fc80007f7e0ff */
[----:B------:R-:W5:Y:S01]  /*1ab0*/  LDG.E.CONSTANT R29, desc[UR6][R38.64] ;  /* 0x00000006261d7981 */ /* 0x000f62000c1e9900 */
[----:B------:R-:W-:Y:S01]  /*1ac0*/  IMAD.X R37, R39, 0x1, R9, P3 ;  /* 0x0000000127257824 */ /* 0x000fe200018e0609 */
[----:B------:R-:W-:-:S04]  /*1ad0*/  IADD3 R32, P3, PT, R36, R25, RZ ;  /* 0x0000001924207210 */ /* 0x000fc80007f7e0ff */
[----:B------:R-:W5:Y:S01]  /*1ae0*/  LDG.E.CONSTANT R26, desc[UR6][R36.64] ;  /* 0x00000006241a7981 */ /* 0x000f62000c1e9900 */
[----:B------:R-:W-:Y:S01]  /*1af0*/  IMAD.X R33, R37, 0x1, R9, P3 ;  /* 0x0000000125217824 */ /* 0x000fe200018e0609 */
[----:B------:R-:W-:-:S04]  /*1b00*/  IADD3 R30, P3, PT, R32, R25, RZ ;  /* 0x00000019201e7210 */ /* 0x000fc80007f7e0ff */
[----:B------:R-:W5:Y:S01]  /*1b10*/  LDG.E.CONSTANT R24, desc[UR6][R32.64] ;  /* 0x0000000620187981 */ /* 0x000f62000c1e9900 */
[----:B------:R-:W-:Y:S01]  /*1b20*/  IMAD.X R31, R33, 0x1, R9, P3 ;  /* 0x00000001211f7824 */ /* 0x000fe200018e0609 */
[----:B0-----:R-:W-:-:S04]  /*1b30*/  IADD3 R18, P3, PT, R30, R25, RZ ;  /* 0x000000191e127210 */ /* 0x001fc80007f7e0ff */
[----:B------:R-:W5:Y:S01]  /*1b40*/  LDG.E.CONSTANT R27, desc[UR6][R30.64] ;  /* 0x000000061e1b7981 */ /* 0x000f62000c1e9900 */
[----:B------:R-:W-:-:S05]  /*1b50*/  IMAD.X R19, R31, 0x1, R9, P3 ;  /* 0x000000011f137824 */ /* 0x000fca00018e0609 */
[----:B------:R-:W5:Y:S01]  /*1b60*/  LDG.E.CONSTANT R28, desc[UR6][R18.64] ;  /* 0x00000006121c7981 */ /* 0x000f62000c1e9900 */
[----:B--2---:R-:W0:Y:S08]  /*1b70*/  F2F.F64.F32 R22, R35 ;  /* 0x0000002300167310 */ /* 0x004e300000201800 */
[----:B---3--:R-:W1:Y:S01]  /*1b80*/  F2F.F64.F32 R20, R40 ;  /* 0x0000002800147310 */ /* 0x008e620000201800 */
[----:B0-----:R-:W-:-:S07]  /*1b90*/  DADD R22, R14, R22 ;  /* 0x000000000e167229 */ /* 0x001fce0000000016 */
[----:B----4-:R-:W0:Y:S01]  /*1ba0*/  F2F.F64.F32 R14, R41 ;  /* 0x00000029000e7310 */ /* 0x010e220000201800 */
[----:B-1----:R-:W-:-:S07]  /*1bb0*/  DADD R20, R22, R20 ;  /* 0x0000000016147229 */ /* 0x002fce0000000014 */
[----:B-----5:R-:W1:Y:S01]  /*1bc0*/  F2F.F64.F32 R22, R29 ;  /* 0x0000001d00167310 */ /* 0x020e620000201800 */
[----:B0-----:R-:W-:-:S07]  /*1bd0*/  DADD R20, R20, R14 ;  /* 0x0000000014147229 */ /* 0x001fce000000000e */
[----:B------:R-:W0:Y:S01]  /*1be0*/  F2F.F64.F32 R14, R26 ;  /* 0x0000001a000e7310 */ /* 0x000e220000201800 */
[----:B-1----:R-:W-:-:S07]  /*1bf0*/  DADD R20, R20, R22 ;  /* 0x0000000014147229 */ /* 0x002fce0000000016 */
[----:B------:R-:W1:Y:S01]  /*1c00*/  F2F.F64.F32 R22, R24 ;  /* 0x0000001800167310 */ /* 0x000e620000201800 */
[----:B0-----:R-:W-:-:S07]  /*1c10*/  DADD R14, R20, R14 ;  /* 0x00000000140e7229 */ /* 0x001fce000000000e */
[----:B------:R-:W0:Y:S01]  /*1c20*/  F2F.F64.F32 R20, R27 ;  /* 0x0000001b00147310 */ /* 0x000e220000201800 */
[----:B-1----:R-:W-:-:S07]  /*1c30*/  DADD R14, R14, R22 ;  /* 0x000000000e0e7229 */ /* 0x002fce0000000016 */
[----:B------:R-:W1:Y:S01]  /*1c40*/  F2F.F64.F32 R30, R28 ;  /* 0x0000001c001e7310 */ /* 0x000e620000201800 */
[----:B------:R-:W-:Y:S01]  /*1c50*/  IADD3 R22, P3, PT, R18, R25, RZ ;  /* 0x0000001912167210 */ /* 0x000fe20007f7e0ff */
[----:B0-----:R-:W-:-:S04]  /*1c60*/  DADD R14, R14, R20 ;  /* 0x000000000e0e7229 */ /* 0x001fc80000000014 */
[----:B------:R-:W-:-:S04]  /*1c70*/  IMAD.X R23, R19, 0x1, R9, P3 ;  /* 0x0000000113177824 */ /* 0x000fc800018e0609 */
[----:B-1----:R-:W-:-:S11]  /*1c80*/  DADD R14, R14, R30 ;  /* 0x000000000e0e7229 */ /* 0x002fd6000000001e */
.L_x_26:
[----:B------:R-:W-:Y:S05]  /*1c90*/  @!P2 BRA `(.L_x_25) ;  /* 0x00000000009ca947 */ /* 0x000fea0003800000 */
[----:B------:R-:W-:Y:S02]  /*1ca0*/  ISETP.GE.U32.AND P3, PT, R34, 0x4, PT ;  /* 0x000000042200780c */ /* 0x000fe40003f66070 */
[----:B------:R-:W-:-:S04]  /*1cb0*/  LOP3.LUT R20, R0, 0x3, RZ, 0xc0, !PT ;  /* 0x0000000300147812 */ /* 0x000fc800078ec0ff */
[----:B------:R-:W-:-:S07]  /*1cc0*/  ISETP.NE.AND P2, PT, R20, RZ, PT ;  /* 0x000000ff1400720c */ /* 0x000fce0003f45270 */
[----:B------:R-:W-:Y:S06]  /*1cd0*/  @!P3 BRA `(.L_x_27) ;  /* 0x000000000058b947 */ /* 0x000fec0003800000 */
[C---:B------:R-:W-:Y:S01]  /*1ce0*/  IMAD.SHL.U32 R21, R8.reuse, 0x4, RZ ;  /* 0x0000000408157824 */ /* 0x040fe200078e00ff */
[----:B------:R-:W-:Y:S01]  /*1cf0*/  SHF.L.U64.HI R9, R8, 0x2, R3 ;  /* 0x0000000208097819 */ /* 0x000fe20000010203 */
[----:B------:R0:W2:Y:S03]  /*1d00*/  LDG.E.CONSTANT R32, desc[UR6][R22.64] ;  /* 0x0000000616207981 */ /* 0x0000a6000c1e9900 */
[----:B------:R-:W-:-:S05]  /*1d10*/  IADD3 R26, P3, PT, R21, R22, RZ ;  /* 0x00000016151a7210 */ /* 0x000fca0007f7e0ff */
[----:B------:R-:W-:Y:S01]  /*1d20*/  IMAD.X R27, R9, 0x1, R23, P3 ;  /* 0x00000001091b7824 */ /* 0x000fe200018e0617 */
[----:B------:R-:W-:-:S04]  /*1d30*/  IADD3 R30, P3, PT, R26, R21, RZ ;  /* 0x000000151a1e7210 */ /* 0x000fc80007f7e0ff */
[----:B------:R-:W3:Y:S01]  /*1d40*/  LDG.E.CONSTANT R28, desc[UR6][R26.64] ;  /* 0x000000061a1c7981 */ /* 0x000ee2000c1e9900 */
[----:B------:R-:W-:Y:S02]  /*1d50*/  IADD3.X R31, PT, PT, R27, R9, RZ, P3, !PT ;  /* 0x000000091b1f7210 */ /* 0x000fe40001ffe4ff */
[----:B------:R-:W-:-:S03]  /*1d60*/  IADD3 R18, P3, PT, R30, R21, RZ ;  /* 0x000000151e127210 */ /* 0x000fc60007f7e0ff */
[----:B------:R-:W4:Y:S02]  /*1d70*/  LDG.E.CONSTANT R30, desc[UR6][R30.64] ;  /* 0x000000061e1e7981 */ /* 0x000f24000c1e9900 */
[----:B------:R-:W-:-:S05]  /*1d80*/  IMAD.X R19, R31, 0x1, R9, P3 ;  /* 0x000000011f137824 */ /* 0x000fca00018e0609 */
[----:B------:R-:W5:Y:S01]  /*1d90*/  LDG.E.CONSTANT R33, desc[UR6][R18.64] ;  /* 0x0000000612217981 */ /* 0x000f62000c1e9900 */
[----:B0-----:R-:W-:-:S05]  /*1da0*/  IADD3 R22, P3, PT, R18, R21, RZ ;  /* 0x0000001512167210 */ /* 0x001fca0007f7e0ff */
[----:B------:R-:W-:Y:S01]  /*1db0*/  IMAD.X R23, R19, 0x1, R9, P3 ;  /* 0x0000000113177824 */ /* 0x000fe200018e0609 */
[----:B--2---:R-:W0:Y:S08]  /*1dc0*/  F2F.F64.F32 R24, R32 ;  /* 0x0000002000187310 */ /* 0x004e300000201800 */
[----:B---3--:R-:W1:Y:S01]  /*1dd0*/  F2F.F64.F32 R28, R28 ;  /* 0x0000001c001c7310 */ /* 0x008e620000201800 */
[----:B0-----:R-:W-:-:S07]  /*1de0*/  DADD R24, R14, R24 ;  /* 0x000000000e187229 */ /* 0x001fce0000000018 */
[----:B----4-:R-:W0:Y:S01]  /*1df0*/  F2F.F64.F32 R14, R30 ;  /* 0x0000001e000e7310 */ /* 0x010e220000201800 */
[----:B-1----:R-:W-:-:S07]  /*1e00*/  DADD R24, R24, R28 ;  /* 0x0000000018187229 */ /* 0x002fce000000001c */
[----:B-----5:R-:W1:Y:S01]  /*1e10*/  F2F.F64.F32 R26, R33 ;  /* 0x00000021001a7310 */ /* 0x020e620000201800 */
[----:B0-----:R-:W-:-:S08]  /*1e20*/  DADD R14, R24, R14 ;  /* 0x00000000180e7229 */ /* 0x001fd0000000000e */
[----:B-1----:R-:W-:-:S11]  /*1e30*/  DADD R14, R14, R26 ;  /* 0x000000000e0e7229 */ /* 0x002fd6000000001a */
.L_x_27:
[----:B------:R-:W-:Y:S05]  /*1e40*/  @!P2 BRA `(.L_x_25) ;  /* 0x000000000030a947 */ /* 0x000fea0003800000 */
[----:B------:R-:W-:Y:S01]  /*1e50*/  SHF.L.U64.HI R26, R8, 0x2, R3 ;  /* 0x00000002081a7819 */ /* 0x000fe20000010203 */
[----:B------:R-:W-:-:S06]  /*1e60*/  UMOV UR4, URZ ;  /* 0x000000ff00047c82 */ /* 0x000fcc0008000000 */
.L_x_28:
[----:B------:R-:W-:Y:S02]  /*1e70*/  IMAD.MOV.U32 R18, RZ, RZ, R22 ;  /* 0x000000ffff127224 */ /* 0x000fe400078e0016 */
[----:B------:R-:W-:-:S05]  /*1e80*/  IMAD.MOV.U32 R19, RZ, RZ, R23 ;  /* 0x000000ffff137224 */ /* 0x000fca00078e0017 */
[----:B------:R-:W2:Y:S01]  /*1e90*/  LDG.E.CONSTANT R24, desc[UR6][R18.64] ;  /* 0x0000000612187981 */ /* 0x000ea2000c1e9900 */
[----:B------:R-:W-:Y:S01]  /*1ea0*/  UIADD3 UR4, UPT, UPT, UR4, 0x1, URZ ;  /* 0x0000000104047890 */ /* 0x000fe2000fffe0ff */
[----:B------:R-:W-:-:S05]  /*1eb0*/  LEA R22, P3, R8, R22, 0x2 ;  /* 0x0000001608167211 */ /* 0x000fca00078610ff */
[----:B------:R-:W-:Y:S01]  /*1ec0*/  ISETP.NE.AND P2, PT, R20, UR4, PT ;  /* 0x0000000414007c0c */ /* 0x000fe2000bf45270 */
[----:B------:R-:W-:Y:S01]  /*1ed0*/  IMAD.X R23, R23, 0x1, R26, P3 ;  /* 0x0000000117177824 */ /* 0x000fe200018e061a */
[----:B--2---:R-:W0:Y:S02]  /*1ee0*/  F2F.F64.F32 R24, R24 ;  /* 0x0000001800187310 */ /* 0x004e240000201800 */
[----:B0-----:R-:W-:-:S09]  /*1ef0*/  DADD R14, R24, R14 ;  /* 0x00000000180e7229 */ /* 0x001fd2000000000e */
[----:B------:R-:W-:Y:S05]  /*1f00*/  @P2 BRA `(.L_x_28) ;  /* 0xfffffffc00d82947 */ /* 0x000fea000383ffff */
.L_x_25:
[----:B------:R-:W-:Y:S01]  /*1f10*/  DMUL R22, R14, R16 ;  /* 0x000000100e167228 */ /* 0x000fe20000000000 */
[----:B------:R-:W-:Y:S01]  /*1f20*/  IMAD.MOV.U32 R24, RZ, RZ, R6 ;  /* 0x000000ffff187224 */ /* 0x000fe200078e0006 */
[----:B------:R-:W-:Y:S01]  /*1f30*/  CS2R R26, SRZ ;  /* 0x00000000001a7805 */ /* 0x000fe2000001ff00 */
[----:B------:R-:W-:Y:S01]  /*1f40*/  IMAD.MOV.U32 R33, RZ, RZ, R7 ;  /* 0x000000ffff217224 */ /* 0x000fe200078e0007 */
[----:B------:R-:W-:Y:S07]  /*1f50*/  @!P0 BRA `(.L_x_29) ;  /* 0x0000000400ac8947 */ /* 0x000fee0003800000 */
[----:B------:R-:W-:Y:S01]  /*1f60*/  LOP3.LUT R19, R0, 0x7ffffff0, RZ, 0xc0, !PT ;  /* 0x7ffffff000137812 */ /* 0x000fe200078ec0ff */
[C---:B------:R-:W-:Y:S01]  /*1f70*/  IMAD.SHL.U32 R18, R8.reuse, 0x4, RZ ;  /* 0x0000000408127824 */ /* 0x040fe200078e00ff */
[----:B------:R-:W-:Y:S01]  /*1f80*/  SHF.L.U64.HI R20, R8, 0x2, R3 ;  /* 0x0000000208147819 */ /* 0x000fe20000010203 */
[----:B------:R-:W-:Y:S01]  /*1f90*/  IMAD.MOV.U32 R33, RZ, RZ, R7 ;  /* 0x000000ffff217224 */ /* 0x000fe200078e0007 */
[----:B------:R-:W-:Y:S02]  /*1fa0*/  MOV R24, R6 ;  /* 0x0000000600187202 */ /* 0x000fe40000000f00 */
[----:B------:R-:W-:Y:S01]  /*1fb0*/  CS2R R26, SRZ ;  /* 0x00000000001a7805 */ /* 0x000fe2000001ff00 */
[----:B------:R-:W-:-:S06]  /*1fc0*/  UMOV UR4, URZ ;  /* 0x000000ff00047c82 */ /* 0x000fcc0008000000 */
.L_x_30:
[----:B------:R-:W-:-:S05]  /*1fd0*/  IMAD.MOV.U32 R25, RZ, RZ, R33 ;  /* 0x000000ffff197224 */ /* 0x000fca00078e0021 */
[----:B------:R-:W2:Y:S01]  /*1fe0*/  LDG.E.CONSTANT R41, desc[UR6][R24.64] ;  /* 0x0000000618297981 */ /* 0x000ea2000c1e9900 */
[----:B------:R-:W-:-:S05]  /*1ff0*/  IADD3 R28, P0, PT, R24, R18, RZ ;  /* 0x00000012181c7210 */ /* 0x000fca0007f1e0ff */
[----:B------:R-:W-:-:S05]  /*2000*/  IMAD.X R29, R33, 0x1, R20, P0 ;  /* 0x00000001211d7824 */ /* 0x000fca00000e0614 */
[----:B------:R-:W3:Y:S01]  /*2010*/  LDG.E.CONSTANT R40, desc[UR6][R28.64] ;  /* 0x000000061c287981 */ /* 0x000ee2000c1e9900 */
[----:B------:R-:W-:-:S05]  /*2020*/  IADD3 R32, P0, PT, R28, R18, RZ ;  /* 0x000000121c207210 */ /* 0x000fca0007f1e0ff */
[----:B------:R-:W-:-:S05]  /*2030*/  IMAD.X R33, R29, 0x1, R20, P0 ;  /* 0x000000011d217824 */ /* 0x000fca00000e0614 */
[----:B------:R0:W4:Y:S01]  /*2040*/  LDG.E.CONSTANT R37, desc[UR6][R32.64] ;  /* 0x0000000620257981 */ /* 0x000122000c1e9900 */
[----:B------:R-:W-:-:S05]  /*2050*/  IADD3 R42, P0, PT, R32, R18, RZ ;  /* 0x00000012202a7210 */ /* 0x000fca0007f1e0ff */
[----:B------:R-:W-:-:S05]  /*2060*/  IMAD.X R43, R33, 0x1, R20, P0 ;  /* 0x00000001212b7824 */ /* 0x000fca00000e0614 */
[----:B------:R-:W5:Y:S01]  /*2070*/  LDG.E.CONSTANT R36, desc[UR6][R42.64] ;  /* 0x000000062a247981 */ /* 0x000f62000c1e9900 */
[----:B------:R-:W-:-:S05]  /*2080*/  IADD3 R38, P0, PT, R42, R18, RZ ;  /* 0x000000122a267210 */ /* 0x000fca0007f1e0ff */
[----:B------:R-:W-:Y:S01]  /*2090*/  IMAD.X R39, R43, 0x1, R20, P0 ;  /* 0x000000012b277824 */ /* 0x000fe200000e0614 */
[----:B------:R-:W-:-:S04]  /*20a0*/  IADD3 R30, P0, PT, R38, R18, RZ ;  /* 0x00000012261e7210 */ /* 0x000fc80007f1e0ff */
[----:B------:R-:W5:Y:S01]  /*20b0*/  LDG.E.CONSTANT R35, desc[UR6][R38.64] ;  /* 0x0000000626237981 */ /* 0x000f62000c1e9900 */
[----:B------:R-:W-:-:S05]  /*20c0*/  IMAD.X R31, R39, 0x1, R20, P0 ;  /* 0x00000001271f7824 */ /* 0x000fca00000e0614 */
[----:B------:R1:W5:Y:S01]  /*20d0*/  LDG.E.CONSTANT R9, desc[UR6][R30.64] ;  /* 0x000000061e097981 */ /* 0x000362000c1e9900 */
[----:B0-----:R-:W-:-:S05]  /*20e0*/  IADD3 R32, P0, PT, R30, R18, RZ ;  /* 0x000000121e207210 */ /* 0x001fca0007f1e0ff */
[----:B------:R-:W-:Y:S01]  /*20f0*/  IMAD.X R33, R31, 0x1, R20, P0 ;  /* 0x000000011f217824 */ /* 0x000fe200000e0614 */
[----:B------:R-:W-:-:S04]  /*2100*/  IADD3 R28, P0, PT, R32, R18, RZ ;  /* 0x00000012201c7210 */ /* 0x000fc80007f1e0ff */
[----:B------:R0:W5:Y:S01]  /*2110*/  LDG.E.CONSTANT R34, desc[UR6][R32.64] ;  /* 0x0000000620227981 */ /* 0x000162000c1e9900 */
[----:B------:R-:W-:-:S05]  /*2120*/  IADD3.X R29, PT, PT, R33, R20, RZ, P0, !PT ;  /* 0x00000014211d7210 */ /* 0x000fca00007fe4ff */
[----:B------:R5:W5:Y:S01]  /*2130*/  LDG.E.CONSTANT R21, desc[UR6][R28.64] ;  /* 0x000000061c157981 */ /* 0x000b62000c1e9900 */
[----:B-1----:R-:W-:-:S05]  /*2140*/  IADD3 R30, P0, PT, R28, R18, RZ ;  /* 0x000000121c1e7210 */ /* 0x002fca0007f1e0ff */
[----:B------:R-:W-:Y:S01]  /*2150*/  IMAD.X R31, R29, 0x1, R20, P0 ;  /* 0x000000011d1f7824 */ /* 0x000fe200000e0614 */
[----:B0-----:R-:W-:-:S04]  /*2160*/  IADD3 R32, P0, PT, R30, R18, RZ ;  /* 0x000000121e207210 */ /* 0x001fc80007f1e0ff */
[----:B------:R0:W5:Y:S01]  /*2170*/  LDG.E.CONSTANT R38, desc[UR6][R30.64] ;  /* 0x000000061e267981 */ /* 0x000162000c1e9900 */
[----:B------:R-:W-:-:S05]  /*2180*/  IMAD.X R33, R31, 0x1, R20, P0 ;  /* 0x000000011f217824 */ /* 0x000fca00000e0614 */
[----:B------:R1:W5:Y:S01]  /*2190*/  LDG.E.CONSTANT R39, desc[UR6][R32.64] ;  /* 0x0000000620277981 */ /* 0x000362000c1e9900 */
[----:B--2---:R-:W2:Y:S02]  /*21a0*/  F2F.F64.F32 R24, R41 ;  /* 0x0000002900187310 */ /* 0x004ea40000201800 */
[----:B--2---:R-:W-:-:S08]  /*21b0*/  DADD R24, -R22, R24 ;  /* 0x0000000016187229 */ /* 0x004fd00000000118 */
[----:B------:R-:W-:Y:S01]  /*21c0*/  DADD R24, |R24|, R26 ;  /* 0x0000000018187229 */ /* 0x000fe2000000021a */
[----:B---3--:R-:W2:Y:S02]  /*21d0*/  F2F.F64.F32 R26, R40 ;  /* 0x00000028001a7310 */ /* 0x008ea40000201800 */
[----:B--2---:R-:W-:-:S08]  /*21e0*/  DADD R26, -R22, R26 ;  /* 0x00000000161a7229 */ /* 0x004fd0000000011a */
[----:B------:R-:W-:Y:S02]  /*21f0*/  DADD R24, R24, |R26| ;  /* 0x0000000018187229 */ /* 0x000fe4000000041a */
[----:B----4-:R-:W2:Y:S02]  /*2200*/  F2F.F64.F32 R26, R37 ;  /* 0x00000025001a7310 */ /* 0x010ea40000201800 */
[----:B--2---:R-:W-:-:S08]  /*2210*/  DADD R26, -R22, R26 ;  /* 0x00000000161a7229 */ /* 0x004fd0000000011a */
[----:B------:R-:W-:Y:S02]  /*2220*/  DADD R24, R24, |R26| ;  /* 0x0000000018187229 */ /* 0x000fe4000000041a */
[----:B-----5:R-:W2:Y:S08]  /*2230*/  F2F.F64.F32 R26, R36 ;  /* 0x00000024001a7310 */ /* 0x020eb00000201800 */
[----:B------:R-:W3:Y:S01]  /*2240*/  F2F.F64.F32 R28, R35 ;  /* 0x00000023001c7310 */ /* 0x000ee20000201800 */
[----:B--2---:R-:W-:-:S08]  /*2250*/  DADD R26, -R22, R26 ;  /* 0x00000000161a7229 */ /* 0x004fd0000000011a */
[----:B------:R-:W-:Y:S02]  /*2260*/  DADD R24, R24, |R26| ;  /* 0x0000000018187229 */ /* 0x000fe4000000041a */
[----:B------:R-:W2:Y:S01]  /*2270*/  F2F.F64.F32 R26, R9 ;  /* 0x00000009001a7310 */ /* 0x000ea20000201800 */
[----:B---3--:R-:W-:-:S08]  /*2280*/  DADD R28, -R22, R28 ;  /* 0x00000000161c7229 */ /* 0x008fd0000000011c */
[----:B------:R-:W-:Y:S01]  /*2290*/  DADD R24, R24, |R28| ;  /* 0x0000000018187229 */ /* 0x000fe2000000041c */
[----:B0-----:R-:W0:Y:S01]  /*22a0*/  F2F.F64.F32 R30, R34 ;  /* 0x00000022001e7310 */ /* 0x001e220000201800 */
[----:B------:R-:W-:Y:S01]  /*22b0*/  IADD3 R28, P0, PT, R32, R18, RZ ;  /* 0x00000012201c7210 */ /* 0x000fe20007f1e0ff */
[----:B--2---:R-:W-:-:S04]  /*22c0*/  DADD R26, -R22, R26 ;  /* 0x00000000161a7229 */ /* 0x004fc8000000011a */
[----:B------:R-:W-:-:S05]  /*22d0*/  IMAD.X R29, R33, 0x1, R20, P0 ;  /* 0x00000001211d7824 */ /* 0x000fca00000e0614 */
[----:B------:R-:W2:Y:S01]  /*22e0*/  LDG.E.CONSTANT R35, desc[UR6][R28.64] ;  /* 0x000000061c237981 */ /* 0x000ea2000c1e9900 */
[----:B------:R-:W-:Y:S01]  /*22f0*/  DADD R24, R24, |R26| ;  /* 0x0000000018187229 */ /* 0x000fe2000000041a */
[----:B------:R-:W3:Y:S01]  /*2300*/  F2F.F64.F32 R26, R21 ;  /* 0x00000015001a7310 */ /* 0x000ee20000201800 */
[----:B0-----:R-:W-:Y:S01]  /*2310*/  DADD R30, -R22, R30 ;  /* 0x00000000161e7229 */ /* 0x001fe2000000011e */
[----:B-1----:R-:W-:-:S05]  /*2320*/  IADD3 R32, P0, PT, R28, R18, RZ ;  /* 0x000000121c207210 */ /* 0x002fca0007f1e0ff */
[--C-:B------:R-:W-:Y:S02]  /*2330*/  IMAD.X R33, R29, 0x1, R20.reuse, P0 ;  /* 0x000000011d217824 */ /* 0x100fe400000e0614 */
[----:B------:R-:W-:Y:S01]  /*2340*/  DADD R30, R24, |R30| ;  /* 0x00000000181e7229 */ /* 0x000fe2000000041e */
[----:B------:R-:W-:Y:S02]  /*2350*/  IADD3 R24, P0, PT, R32, R18, RZ ;  /* 0x0000001220187210 */ /* 0x000fe40007f1e0ff */
[----:B------:R0:W4:Y:S01]  /*2360*/  LDG.E.CONSTANT R9, desc[UR6][R32.64] ;  /* 0x0000000620097981 */ /* 0x000122000c1e9900 */
[----:B---3--:R-:W-:Y:S02]  /*2370*/  DADD R26, -R22, R26 ;  /* 0x00000000161a7229 */ /* 0x008fe4000000011a */
[----:B------:R-:W-:-:S05]  /*2380*/  IMAD.X R25, R33, 0x1, R20, P0 ;  /* 0x0000000121197824 */ /* 0x000fca00000e0614 */
[----:B------:R1:W3:Y:S01]  /*2390*/  LDG.E.CONSTANT R21, desc[UR6][R24.64] ;  /* 0x0000000618157981 */ /* 0x0002e2000c1e9900 */
[----:B------:R-:W-:Y:S01]  /*23a0*/  DADD R30, R30, |R26| ;  /* 0x000000001e1e7229 */ /* 0x000fe2000000041a */
[----:B------:R-:W-:-:S05]  /*23b0*/  IADD3 R26, P0, PT, R24, R18, RZ ;  /* 0x00000012181a7210 */ /* 0x000fca0007f1e0ff */
        /* <DEDUP_REMOVED lines=8> */
[----:B------:R-:W0:Y:S08]  /*2440*/  F2F.F64.F32 R28, R38 ;  /* 0x00000026001c7310 */ /* 0x000e300000201800 */
[----:B-1----:R-:W1:Y:S01]  /*2450*/  F2F.F64.F32 R24, R39 ;  /* 0x0000002700187310 */ /* 0x002e620000201800 */
[----:B0-----:R-:W-:-:S08]  /*2460*/  DADD R28, -R22, R28 ;  /* 0x00000000161c7229 */ /* 0x001fd0000000011c */
[----:B------:R-:W-:Y:S02]  /*2470*/  DADD R28, R30, |R28| ;  /* 0x000000001e1c7229 */ /* 0x000fe4000000041c */
[----:B-1----:R-:W-:-:S08]  /*2480*/  DADD R24, -R22, R24 ;  /* 0x0000000016187229 */ /* 0x002fd00000000118 */
[----:B------:R-:W-:Y:S01]  /*2490*/  DADD R24, R28, |R24| ;  /* 0x000000001c187229 */ /* 0x000fe20000000418 */
[----:B------:R-:W-:-:S06]  /*24a0*/  UIADD3 UR4, UPT, UPT, UR4, 0x10, URZ ;  /* 0x0000001004047890 */ /* 0x000fcc000fffe0ff */
[----:B------:R-:W-:Y:S01]  /*24b0*/  ISETP.NE.AND P0, PT, R19, UR4, PT ;  /* 0x0000000413007c0c */ /* 0x000fe2000bf05270 */
[----:B--2---:R-:W0:Y:S02]  /*24c0*/  F2F.F64.F32 R28, R35 ;  /* 0x00000023001c7310 */ /* 0x004e240000201800 */
[----:B0-----:R-:W-:-:S06]  /*24d0*/  DADD R28, -R22, R28 ;  /* 0x00000000161c7229 */ /* 0x001fcc000000011c */
[----:B----4-:R-:W0:Y:S02]  /*24e0*/  F2F.F64.F32 R30, R9 ;  /* 0x00000009001e7310 */ /* 0x010e240000201800 */
[----:B------:R-:W-:-:S06]  /*24f0*/  DADD R24, R24, |R28| ;  /* 0x0000000018187229 */ /* 0x000fcc000000041c */
[----:B---3--:R-:W1:Y:S01]  /*2500*/  F2F.F64.F32 R28, R21 ;  /* 0x00000015001c7310 */ /* 0x008e620000201800 */
[----:B0-----:R-:W-:-:S07]  /*2510*/  DADD R30, -R22, R30 ;  /* 0x00000000161e7229 */ /* 0x001fce000000011e */
[----:B-----5:R-:W0:Y:S01]  /*2520*/  F2F.F64.F32 R26, R26 ;  /* 0x0000001a001a7310 */ /* 0x020e220000201800 */
[----:B------:R-:W-:Y:S02]  /*2530*/  DADD R24, R24, |R30| ;  /* 0x0000000018187229 */ /* 0x000fe4000000041e */
[----:B-1----:R-:W-:-:S05]  /*2540*/  DADD R28, -R22, R28 ;  /* 0x00000000161c7229 */ /* 0x002fca000000011c */
[----:B------:R-:W1:Y:S03]  /*2550*/  F2F.F64.F32 R30, R34 ;  /* 0x00000022001e7310 */ /* 0x000e660000201800 */
[----:B------:R-:W-:Y:S02]  /*2560*/  DADD R24, R24, |R28| ;  /* 0x0000000018187229 */ /* 0x000fe4000000041c */
[----:B0-----:R-:W-:-:S03]  /*2570*/  DADD R28, -R22, R26 ;  /* 0x00000000161c7229 */ /* 0x001fc6000000011a */
[----:B------:R-:W0:Y:S05]  /*2580*/  F2F.F64.F32 R40, R40 ;  /* 0x0000002800287310 */ /* 0x000e2a0000201800 */
[----:B------:R-:W-:Y:S02]  /*2590*/  DADD R24, R24, |R28| ;  /* 0x0000000018187229 */ /* 0x000fe4000000041c */
[C---:B-1----:R-:W-:Y:S02]  /*25a0*/  DADD R30, -R22.reuse, R30 ;  /* 0x00000000161e7229 */ /* 0x042fe4000000011e */
[----:B0-----:R-:W-:-:S06]  /*25b0*/  DADD R26, -R22, R40 ;  /* 0x00000000161a7229 */ /* 0x001fcc0000000128 */
[----:B------:R-:W-:Y:S01]  /*25c0*/  DADD R30, R24, |R30| ;  /* 0x00000000181e7229 */ /* 0x000fe2000000041e */
[----:B------:R-:W-:-:S04]  /*25d0*/  IADD3 R24, P2, PT, R32, R18, RZ ;  /* 0x0000001220187210 */ /* 0x000fc80007f5e0ff */
[----:B------:R-:W-:-:S03]  /*25e0*/  IADD3.X R33, PT, PT, R33, R20, RZ, P2, !PT ;  /* 0x0000001421217210 */ /* 0x000fc600017fe4ff */
[----:B------:R-:W-:Y:S01]  /*25f0*/  DADD R26, R30, |R26| ;  /* 0x000000001e1a7229 */ /* 0x000fe2000000041a */
[----:B------:R-:W-:Y:S10]  /*2600*/  @P0 BRA `(.L_x_30) ;  /* 0xfffffff800700947 */ /* 0x000ff4000383ffff */
.L_x_29:
[----:B------:R-:W-:Y:S05]  /*2610*/  @!P1 BRA `(.L_x_31) ;  /* 0x0000000400949947 */ /* 0x000fea0003800000 */
[----:B------:R-:W-:Y:S02]  /*2620*/  ISETP.GE.U32.AND P1, PT, R4, 0x8, PT ;  /* 0x000000080400780c */ /* 0x000fe40003f26070 */
[----:B------:R-:W-:-:S04]  /*2630*/  LOP3.LUT R18, R0, 0x7, RZ, 0xc0, !PT ;  /* 0x0000000700127812 */ /* 0x000fc800078ec0ff */
[----:B------:R-:W-:-:S07]  /*2640*/  ISETP.NE.AND P0, PT, R18, RZ, PT ;  /* 0x000000ff1200720c */ /* 0x000fce0003f05270 */
[----:B------:R-:W-:Y:S06]  /*2650*/  @!P1 BRA `(.L_x_32) ;  /* 0x0000000000cc9947 */ /* 0x000fec0003800000 */
[----:B------:R-:W-:-:S05]  /*2660*/  IMAD.MOV.U32 R25, RZ, RZ, R33 ;  /* 0x000000ffff197224 */ /* 0x000fca00078e0021 */
[----:B------:R-:W2:Y:S01]  /*2670*/  LDG.E.CONSTANT R42, desc[UR6][R24.64] ;  /* 0x00000006182a7981 */ /* 0x000ea2000c1e9900 */
[C---:B------:R-:W-:Y:S01]  /*2680*/  IMAD.SHL.U32 R9, R8.reuse, 0x4, RZ ;  /* 0x0000000408097824 */ /* 0x040fe200078e00ff */
[----:B------:R-:W-:-:S04]  /*2690*/  SHF.L.U64.HI R19, R8, 0x2, R3 ;  /* 0x0000000208137819 */ /* 0x000fc80000010203 */
[----:B------:R-:W-:-:S05]  /*26a0*/  IADD3 R32, P1, PT, R24, R9, RZ ;  /* 0x0000000918207210 */ /* 0x000fca0007f3e0ff */
[----:B------:R-:W-:-:S05]  /*26b0*/  IMAD.X R33, R33, 0x1, R19, P1 ;  /* 0x0000000121217824 */ /* 0x000fca00008e0613 */
[----:B------:R0:W3:Y:S01]  /*26c0*/  LDG.E.CONSTANT R39, desc[UR6][R32.64] ;  /* 0x0000000620277981 */ /* 0x0000e2000c1e9900 */
[----:B------:R-:W-:-:S05]  /*26d0*/  IADD3 R40, P1, PT, R32, R9, RZ ;  /* 0x0000000920287210 */ /* 0x000fca0007f3e0ff */
[----:B------:R-:W-:-:S05]  /*26e0*/  IMAD.X R41, R33, 0x1, R19, P1 ;  /* 0x0000000121297824 */ /* 0x000fca00008e0613 */
[----:B------:R-:W4:Y:S01]  /*26f0*/  LDG.E.CONSTANT R34, desc[UR6][R40.64] ;  /* 0x0000000628227981 */ /* 0x000f22000c1e9900 */
[----:B------:R-:W-:-:S05]  /*2700*/  IADD3 R36, P1, PT, R40, R9, RZ ;  /* 0x0000000928247210 */ /* 0x000fca0007f3e0ff */
[----:B------:R-:W-:Y:S01]  /*2710*/  IMAD.X R37, R41, 0x1, R19, P1 ;  /* 0x0000000129257824 */ /* 0x000fe200008e0613 */
[----:B------:R-:W-:-:S04]  /*2720*/  IADD3 R30, P1, PT, R36, R9, RZ ;  /* 0x00000009241e7210 */ /* 0x000fc80007f3e0ff */
[----:B------:R1:W5:Y:S01]  /*2730*/  LDG.E.CONSTANT R20, desc[UR6][R36.64] ;  /* 0x0000000624147981 */ /* 0x000362000c1e9900 */
[----:B------:R-:W-:Y:S01]  /*2740*/  IMAD.X R31, R37, 0x1, R19, P1 ;  /* 0x00000001251f7824 */ /* 0x000fe200008e0613 */
[----:B------:R-:W-:-:S04]  /*2750*/  IADD3 R28, P1, PT, R30, R9, RZ ;  /* 0x000000091e1c7210 */ /* 0x000fc80007f3e0ff */
[----:B------:R5:W5:Y:S01]  /*2760*/  LDG.E.CONSTANT R21, desc[UR6][R30.64] ;  /* 0x000000061e157981 */ /* 0x000b62000c1e9900 */
[----:B------:R-:W-:Y:S01]  /*2770*/  IMAD.X R29, R31, 0x1, R19, P1 ;  /* 0x000000011f1d7824 */ /* 0x000fe200008e0613 */
[----:B0-----:R-:W-:-:S04]  /*2780*/  IADD3 R32, P1, PT, R28, R9, RZ ;  /* 0x000000091c207210 */ /* 0x001fc80007f3e0ff */
[----:B------:R-:W5:Y:S01]  /*2790*/  LDG.E.CONSTANT R28, desc[UR6][R28.64] ;  /* 0x000000061c1c7981 */ /* 0x000f62000c1e9900 */
[----:B------:R-:W-:Y:S01]  /*27a0*/  IMAD.X R33, R29, 0x1, R19, P1 ;  /* 0x000000011d217824 */ /* 0x000fe200008e0613 */
[----:B-1----:R-:W-:-:S04]  /*27b0*/  IADD3 R36, P1, PT, R32, R9, RZ ;  /* 0x0000000920247210 */ /* 0x002fc80007f3e0ff */
[----:B------:R-:W5:Y:S01]  /*27c0*/  LDG.E.CONSTANT R35, desc[UR6][R32.64] ;  /* 0x0000000620237981 */ /* 0x000f62000c1e9900 */
[----:B------:R-:W-:-:S05]  /*27d0*/  IADD3.X R37, PT, PT, R33, R19, RZ, P1, !PT ;  /* 0x0000001321257210 */ /* 0x000fca0000ffe4ff */
[----:B------:R-:W5:Y:S01]  /*27e0*/  LDG.E.CONSTANT R38, desc[UR6][R36.64] ;  /* 0x0000000624267981 */ /* 0x000f62000c1e9900 */
[----:B--2---:R-:W0:Y:S02]  /*27f0*/  F2F.F64.F32 R24, R42 ;  /* 0x0000002a00187310 */ /* 0x004e240000201800 */
[----:B0-----:R-:W-:-:S08]  /*2800*/  DADD R24, -R22, R24 ;  /* 0x0000000016187229 */ /* 0x001fd00000000118 */
[----:B------:R-:W-:Y:S01]  /*2810*/  DADD R24, R26, |R24| ;  /* 0x000000001a187229 */ /* 0x000fe20000000418 */
[----:B---3--:R-:W0:Y:S02]  /*2820*/  F2F.F64.F32 R26, R39 ;  /* 0x00000027001a7310 */ /* 0x008e240000201800 */
[----:B0-----:R-:W-:-:S08]  /*2830*/  DADD R26, -R22, R26 ;  /* 0x00000000161a7229 */ /* 0x001fd0000000011a */
[----:B------:R-:W-:Y:S02]  /*2840*/  DADD R24, R24, |R26| ;  /* 0x0000000018187229 */ /* 0x000fe4000000041a */
[----:B----4-:R-:W0:Y:S08]  /*2850*/  F2F.F64.F32 R26, R34 ;  /* 0x00000022001a7310 */ /* 0x010e300000201800 */
[----:B-----5:R-:W1:Y:S01]  /*2860*/  F2F.F64.F32 R30, R20 ;  /* 0x00000014001e7310 */ /* 0x020e620000201800 */
[----:B0-----:R-:W-:-:S08]  /*2870*/  DADD R26, -R22, R26 ;  /* 0x00000000161a7229 */ /* 0x001fd0000000011a */
[----:B------:R-:W-:Y:S02]  /*2880*/  DADD R24, R24, |R26| ;  /* 0x0000000018187229 */ /* 0x000fe4000000041a */
[----:B------:R-:W0:Y:S01]  /*2890*/  F2F.F64.F32 R26, R21 ;  /* 0x00000015001a7310 */ /* 0x000e220000201800 */
[----:B-1----:R-:W-:-:S07]  /*28a0*/  DADD R30, -R22, R30 ;  /* 0x00000000161e7229 */ /* 0x002fce000000011e */
[----:B------:R-:W1:Y:S01]  /*28b0*/  F2F.F64.F32 R28, R28 ;  /* 0x0000001c001c7310 */ /* 0x000e620000201800 */
[----:B------:R-:W-:Y:S02]  /*28c0*/  DADD R24, R24, |R30| ;  /* 0x0000000018187229 */ /* 0x000fe4000000041e */
[----:B0-----:R-:W-:-:S05]  /*28d0*/  DADD R26, -R22, R26 ;  /* 0x00000000161a7229 */ /* 0x001fca000000011a */
[----:B------:R-:W0:Y:S03]  /*28e0*/  F2F.F64.F32 R30, R35 ;  /* 0x00000023001e7310 */ /* 0x000e260000201800 */
[----:B------:R-:W-:-:S05]  /*28f0*/  DADD R24, R24, |R26| ;  /* 0x0000000018187229 */ /* 0x000fca000000041a */
[----:B------:R-:W2:Y:S01]  /*2900*/  F2F.F64.F32 R38, R38 ;  /* 0x0000002600267310 */ /* 0x000ea20000201800 */
[C---:B-1----:R-:W-:Y:S02]  /*2910*/  DADD R26, -R22.reuse, R28 ;  /* 0x00000000161a7229 */ /* 0x042fe4000000011c */
[----:B0-----:R-:W-:-:S06]  /*2920*/  DADD R30, -R22, R30 ;  /* 0x00000000161e7229 */ /* 0x001fcc000000011e */
[----:B------:R-:W-:Y:S02]  /*2930*/  DADD R24, R24, |R26| ;  /* 0x0000000018187229 */ /* 0x000fe4000000041a */
[----:B--2---:R-:W-:-:S06]  /*2940*/  DADD R26, -R22, R38 ;  /* 0x00000000161a7229 */ /* 0x004fcc0000000126 */
[----:B------:R-:W-:Y:S01]  /*2950*/  DADD R30, R24, |R30| ;  /* 0x00000000181e7229 */ /* 0x000fe2000000041e */
[----:B------:R-:W-:-:S07]  /*2960*/  IADD3 R24, P1, PT, R36, R9, RZ ;  /* 0x0000000924187210 */ /* 0x000fce0007f3e0ff */
[----:B------:R-:W-:Y:S01]  /*2970*/  DADD R26, R30, |R26| ;  /* 0x000000001e1a7229 */ /* 0x000fe2000000041a */
[----:B------:R-:W-:-:S10]  /*2980*/  IMAD.X R33, R37, 0x1, R19, P1 ;  /* 0x0000000125217824 */ /* 0x000fd400008e0613 */
.L_x_32:
[----:B------:R-:W-:Y:S05]  /*2990*/  @!P0 BRA `(.L_x_31) ;  /* 0x0000000000b48947 */ /* 0x000fea0003800000 */
[----:B------:R-:W-:Y:S02]  /*29a0*/  ISETP.GE.U32.AND P1, PT, R18, 0x4, PT ;  /* 0x000000041200780c */ /* 0x000fe40003f26070 */
[----:B------:R-:W-:-:S04]  /*29b0*/  LOP3.LUT R0, R0, 0x3, RZ, 0xc0, !PT ;  /* 0x0000000300007812 */ /* 0x000fc800078ec0ff */
[----:B------:R-:W-:-:S07]  /*29c0*/  ISETP.NE.AND P0, PT, R0, RZ, PT ;  /* 0x000000ff0000720c */ /* 0x000fce0003f05270 */
[----:B------:R-:W-:Y:S06]  /*29d0*/  @!P1 BRA `(.L_x_33) ;  /* 0x00000000006c9947 */ /* 0x000fec0003800000 */
[C---:B------:R-:W-:Y:S01]  /*29e0*/  IMAD.SHL.U32 R9, R8.reuse, 0x4, RZ ;  /* 0x0000000408097824 */ /* 0x040fe200078e00ff */
[----:B------:R-:W-:Y:S01]  /*29f0*/  SHF.L.U64.HI R25, R8, 0x2, R3 ;  /* 0x0000000208197819 */ /* 0x000fe20000010203 */
[----:B------:R-:W-:-:S03]  /*2a00*/  IMAD.MOV.U32 R32, RZ, RZ, R24 ;  /* 0x000000ffff207224 */ /* 0x000fc600078e0018 */
[-C--:B------:R-:W-:Y:S02]  /*2a10*/  IADD3 R34, P1, PT, R24, R9.reuse, RZ ;  /* 0x0000000918227210 */ /* 0x080fe40007f3e0ff */
[----:B------:R-:W2:Y:S03]  /*2a20*/  LDG.E.CONSTANT R24, desc[UR6][R32.64] ;  /* 0x0000000620187981 */ /* 0x000ea6000c1e9900 */
[----:B------:R-:W-:Y:S01]  /*2a30*/  IMAD.X R35, R33, 0x1, R25, P1 ;  /* 0x0000000121237824 */ /* 0x000fe200008e0619 */
[----:B------:R-:W-:-:S04]  /*2a40*/  IADD3 R36, P1, PT, R34, R9, RZ ;  /* 0x0000000922247210 */ /* 0x000fc80007f3e0ff */
[----:B------:R-:W3:Y:S01]  /*2a50*/  LDG.E.CONSTANT R34, desc[UR6][R34.64] ;  /* 0x0000000622227981 */ /* 0x000ee2000c1e9900 */
[----:B------:R-:W-:Y:S01]  /*2a60*/  IMAD.X R37, R35, 0x1, R25, P1 ;  /* 0x0000000123257824 */ /* 0x000fe200008e0619 */
[----:B------:R-:W-:-:S04]  /*2a70*/  IADD3 R18, P1, PT, R36, R9, RZ ;  /* 0x0000000924127210 */ /* 0x000fc80007f3e0ff */
[----:B------:R-:W4:Y:S01]  /*2a80*/  LDG.E.CONSTANT R36, desc[UR6][R36.64] ;  /* 0x0000000624247981 */ /* 0x000f22000c1e9900 */
[----:B------:R-:W-:-:S05]  /*2a90*/  IMAD.X R19, R37, 0x1, R25, P1 ;  /* 0x0000000125137824 */ /* 0x000fca00008e0619 */
[----:B------:R-:W5:Y:S01]  /*2aa0*/  LDG.E.CONSTANT R38, desc[UR6][R18.64] ;  /* 0x0000000612267981 */ /* 0x000f62000c1e9900 */
[----:B--2---:R0:W1:Y:S08]  /*2ab0*/  F2F.F64.F32 R20, R24 ;  /* 0x0000001800147310 */ /* 0x0040700000201800 */
[----:B---3--:R-:W2:Y:S01]  /*2ac0*/  F2F.F64.F32 R28, R34 ;  /* 0x00000022001c7310 */ /* 0x008ea20000201800 */
[----:B0-----:R-:W-:-:S05]  /*2ad0*/  IADD3 R24, P1, PT, R18, R9, RZ ;  /* 0x0000000912187210 */ /* 0x001fca0007f3e0ff */
[----:B------:R-:W-:Y:S01]  /*2ae0*/  IMAD.X R33, R19, 0x1, R25, P1 ;  /* 0x0000000113217824 */ /* 0x000fe200008e0619 */
[----:B-1----:R-:W-:Y:S01]  /*2af0*/  DADD R30, -R22, R20 ;  /* 0x00000000161e7229 */ /* 0x002fe20000000114 */
[----:B----4-:R-:W0:Y:S07]  /*2b00*/  F2F.F64.F32 R20, R36 ;  /* 0x0000002400147310 */ /* 0x010e2e0000201800 */
[----:B------:R-:W-:Y:S02]  /*2b10*/  DADD R30, R26, |R30| ;  /* 0x000000001a1e7229 */ /* 0x000fe4000000041e */
[C---:B--2---:R-:W-:Y:S01]  /*2b20*/  DADD R28, -R22.reuse, R28 ;  /* 0x00000000161c7229 */ /* 0x044fe2000000011c */
[----:B-----5:R-:W1:Y:S01]  /*2b30*/  F2F.F64.F32 R26, R38 ;  /* 0x00000026001a7310 */ /* 0x020e620000201800 */
[----:B0-----:R-:W-:-:S06]  /*2b40*/  DADD R20, -R22, R20 ;  /* 0x0000000016147229 */ /* 0x001fcc0000000114 */
[----:B------:R-:W-:Y:S02]  /*2b50*/  DADD R28, R30, |R28| ;  /* 0x000000001e1c7229 */ /* 0x000fe4000000041c */
[----:B-1----:R-:W-:-:S06]  /*2b60*/  DADD R26, -R22, R26 ;  /* 0x00000000161a7229 */ /* 0x002fcc000000011a */
[----:B------:R-:W-:-:S08]  /*2b70*/  DADD R20, R28, |R20| ;  /* 0x000000001c147229 */ /* 0x000fd00000000414 */
[----:B------:R-:W-:-:S11]  /*2b80*/  DADD R26, R20, |R26| ;  /* 0x00000000141a7229 */ /* 0x000fd6000000041a */
.L_x_33:
[----:B------:R-:W-:Y:S05]  /*2b90*/  @!P0 BRA `(.L_x_31) ;  /* 0x0000000000348947 */ /* 0x000fea0003800000 */
[----:B------:R-:W-:Y:S01]  /*2ba0*/  SHF.L.U64.HI R28, R8, 0x2, R3 ;  /* 0x00000002081c7819 */ /* 0x000fe20000010203 */
[----:B------:R-:W-:-:S06]  /*2bb0*/  UMOV UR4, URZ ;  /* 0x000000ff00047c82 */ /* 0x000fcc0008000000 */
.L_x_34:
[----:B------:R-:W-:Y:S01]  /*2bc0*/  IMAD.MOV.U32 R18, RZ, RZ, R24 ;  /* 0x000000ffff127224 */ /* 0x000fe200078e0018 */
[----:B------:R-:W-:-:S05]  /*2bd0*/  MOV R19, R33 ;  /* 0x0000002100137202 */ /* 0x000fca0000000f00 */
[----:B------:R-:W2:Y:S01]  /*2be0*/  LDG.E.CONSTANT R9, desc[UR6][R18.64] ;  /* 0x0000000612097981 */ /* 0x000ea2000c1e9900 */
[----:B------:R-:W-:Y:S01]  /*2bf0*/  UIADD3 UR4, UPT, UPT, UR4, 0x1, URZ ;  /* 0x0000000104047890 */ /* 0x000fe2000fffe0ff */
[----:B------:R-:W-:-:S05]  /*2c00*/  LEA R24, P1, R8, R24, 0x2 ;  /* 0x0000001808187211 */ /* 0x000fca00078210ff */
[----:B------:R-:W-:Y:S01]  /*2c10*/  ISETP.NE.AND P0, PT, R0, UR4, PT ;  /* 0x0000000400007c0c */ /* 0x000fe2000bf05270 */
[----:B------:R-:W-:Y:S01]  /*2c20*/  IMAD.X R33, R33, 0x1, R28, P1 ;  /* 0x0000000121217824 */ /* 0x000fe200008e061c */
[----:B--2---:R-:W0:Y:S02]  /*2c30*/  F2F.F64.F32 R20, R9 ;  /* 0x0000000900147310 */ /* 0x004e240000201800 */
[----:B0-----:R-:W-:-:S08]  /*2c40*/  DADD R20, -R22, R20 ;  /* 0x0000000016147229 */ /* 0x001fd00000000114 */
[----:B------:R-:W-:Y:S01]  /*2c50*/  DADD R26, |R20|, R26 ;  /* 0x00000000141a7229 */ /* 0x000fe2000000021a */
[----:B------:R-:W-:Y:S10]  /*2c60*/  @P0 BRA `(.L_x_34) ;  /* 0xfffffffc00d40947 */ /* 0x000ff4000383ffff */
.L_x_31:
[----:B------:R-:W-:Y:S01]  /*2c70*/  DMUL R20, R26, R16 ;  /* 0x000000101a147228 */ /* 0x000fe20000000000 */
[----:B------:R-:W-:Y:S01]  /*2c80*/  UMOV UR8, 0xeb851eb8 ;  /* 0xeb851eb800087882 */ /* 0x000fe20000000000 */
[----:B------:R-:W-:Y:S01]  /*2c90*/  UMOV UR9, 0x3f8eb851 ;  /* 0x3f8eb85100097882 */ /* 0x000fe20000000000 */
[C---:B------:R-:W-:Y:S01]  /*2ca0*/  IMAD.WIDE.U32 R8, R5.reuse, R8, RZ ;  /* 0x0000000805087225 */ /* 0x040fe200078e00ff */
[----:B------:R-:W-:Y:S03]  /*2cb0*/  BSSY.RECONVERGENT B0, `(.L_x_35) ;  /* 0x0000024000007945 */ /* 0x000fe60003800200 */
[----:B------:R-:W-:Y:S01]  /*2cc0*/  IMAD.MOV.U32 R25, RZ, RZ, RZ ;  /* 0x000000ffff197224 */ /* 0x000fe200078e00ff */
[----:B------:R-:W-:Y:S01]  /*2cd0*/  DMUL R20, R20, UR8 ;  /* 0x0000000814147c28 */ /* 0x000fe20008000000 */
[----:B------:R-:W-:-:S07]  /*2ce0*/  IMAD R5, R5, R3, R9 ;  /* 0x0000000305057224 */ /* 0x000fce00078e0209 */
[----:B------:R-:W-:-:S14]  /*2cf0*/  DSETP.NEU.AND P0, PT, R20, RZ, PT ;  /* 0x000000ff1400722a */ /* 0x000fdc0003f0d000 */
[----:B------:R-:W-:Y:S05]  /*2d00*/  @!P0 BRA `(.L_x_36) ;  /* 0x0000000000788947 */ /* 0x000fea0003800000 */
[----:B------:R-:W-:-:S04]  /*2d10*/  LEA R28, P0, R8, R12, 0x2 ;  /* 0x0000000c081c7211 */ /* 0x000fc800078010ff */
[----:B------:R-:W-:-:S05]  /*2d20*/  LEA.HI.X R29, R8, R13, R5, 0x2, P0 ;  /* 0x0000000d081d7211 */ /* 0x000fca00000f1405 */
[----:B------:R-:W2:Y:S01]  /*2d30*/  LDG.E.CONSTANT R28, desc[UR6][R28.64] ;  /* 0x000000061c1c7981 */ /* 0x000ea2000c1e9900 */
[----:B------:R-:W0:Y:S01]  /*2d40*/  MUFU.RCP64H R19, R21 ;  /* 0x0000001500137308 */ /* 0x000e220000001800 */
[----:B------:R-:W-:Y:S01]  /*2d50*/  IMAD.MOV.U32 R18, RZ, RZ, 0x1 ;  /* 0x00000001ff127424 */ /* 0x000fe200078e00ff */
[----:B------:R-:W-:Y:S05]  /*2d60*/  BSSY.RECONVERGENT B1, `(.L_x_37) ;  /* 0x0000017000017945 */ /* 0x000fea0003800200 */
[----:B0-----:R-:W-:-:S08]  /*2d70*/  DFMA R24, -R20, R18, 1 ;  /* 0x3ff000001418742b */ /* 0x001fd00000000112 */
[----:B------:R-:W-:-:S08]  /*2d80*/  DFMA R24, R24, R24, R24 ;  /* 0x000000181818722b */ /* 0x000fd00000000018 */
[----:B------:R-:W-:-:S08]  /*2d90*/  DFMA R24, R18, R24, R18 ;  /* 0x000000181218722b */ /* 0x000fd00000000012 */
[----:B------:R-:W-:-:S08]  /*2da0*/  DFMA R26, -R20, R24, 1 ;  /* 0x3ff00000141a742b */ /* 0x000fd00000000118 */
[----:B------:R-:W-:Y:S01]  /*2db0*/  DFMA R26, R24, R26, R24 ;  /* 0x0000001a181a722b */ /* 0x000fe20000000018 */
[----:B--2---:R-:W0:Y:S02]  /*2dc0*/  F2F.F64.F32 R18, R28 ;  /* 0x0000001c00127310 */ /* 0x004e240000201800 */
[----:B0-----:R-:W-:-:S08]  /*2dd0*/  DADD R30, -R22, R18 ;  /* 0x00000000161e7229 */ /* 0x001fd00000000112 */
[----:B------:R-:W-:Y:S02]  /*2de0*/  DMUL R18, R30, R26 ;  /* 0x0000001a1e127228 */ /* 0x000fe40000000000 */
[----:B------:R-:W-:-:S06]  /*2df0*/  FSETP.GEU.AND P1, PT, |R31|, 6.5827683646048100446e-37, PT ;  /* 0x036000001f00780b */ /* 0x000fcc0003f2e200 */
[----:B------:R-:W-:-:S08]  /*2e00*/  DFMA R22, -R20, R18, R30 ;  /* 0x000000121416722b */ /* 0x000fd0000000011e */
[----:B------:R-:W-:-:S10]  /*2e10*/  DFMA R18, R26, R22, R18 ;  /* 0x000000161a12722b */ /* 0x000fd40000000012 */
[----:B------:R-:W-:-:S05]  /*2e20*/  FFMA R0, RZ, R21, R19 ;  /* 0x00000015ff007223 */ /* 0x000fca0000000013 */
[----:B------:R-:W-:-:S13]  /*2e30*/  FSETP.GT.AND P0, PT, |R0|, 1.469367938527859385e-39, PT ;  /* 0x001000000000780b */ /* 0x000fda0003f04200 */
[----:B------:R-:W-:Y:S05]  /*2e40*/  @P0 BRA P1, `(.L_x_38) ;  /* 0x0000000000200947 */ /* 0x000fea0000800000 */
[----:B------:R-:W-:Y:S01]  /*2e50*/  IMAD.MOV.U32 R18, RZ, RZ, R30 ;  /* 0x000000ffff127224 */ /* 0x000fe200078e001e */
[----:B------:R-:W-:Y:S01]  /*2e60*/  MOV R0, 0x2eb0 ;  /* 0x00002eb000007802 */ /* 0x000fe20000000f00 */
[----:B------:R-:W-:Y:S02]  /*2e70*/  IMAD.MOV.U32 R19, RZ, RZ, R31 ;  /* 0x000000ffff137224 */ /* 0x000fe400078e001f */
[----:B------:R-:W-:Y:S02]  /*2e80*/  IMAD.MOV.U32 R22, RZ, RZ, R20 ;  /* 0x000000ffff167224 */ /* 0x000fe400078e0014 */
[----:B------:R-:W-:-:S07]  /*2e90*/  IMAD.MOV.U32 R23, RZ, RZ, R21 ;  /* 0x000000ffff177224 */ /* 0x000fce00078e0015 */
[----:B------:R-:W-:Y:S05]  /*2ea0*/  CALL.REL.NOINC `($__internal_1_$__cuda_sm20_div_rn_f64_full) ;  /* 0x00000014008c7944 */ /* 0x000fea0003c00000 */
[----:B------:R-:W-:Y:S01]  /*2eb0*/  IMAD.MOV.U32 R18, RZ, RZ, R20 ;  /* 0x000000ffff127224 */ /* 0x000fe200078e0014 */
[----:B------:R-:W-:-:S07]  /*2ec0*/  MOV R19, R21 ;  /* 0x0000001500137202 */ /* 0x000fce0000000f00 */
.L_x_38:
[----:B------:R-:W-:Y:S05]  /*2ed0*/  BSYNC.RECONVERGENT B1 ;  /* 0x0000000000017941 */ /* 0x000fea0003800200 */
.L_x_37:
[----:B------:R0:W1:Y:S02]  /*2ee0*/  F2F.F32.F64 R25, R18 ;  /* 0x0000001200197310 */ /* 0x0000640000301000 */
.L_x_36:
[----:B------:R-:W-:Y:S05]  /*2ef0*/  BSYNC.RECONVERGENT B0 ;  /* 0x0000000000007941 */ /* 0x000fea0003800200 */
.L_x_35:
[----:B------:R-:W2:Y:S01]  /*2f00*/  LDCU UR4, c[0x0][0x394] ;  /* 0x00007280ff0477ac */ /* 0x000ea20008000800 */
[----:B0-----:R-:W-:-:S04]  /*2f10*/  LEA R18, P0, R8, R10, 0x2 ;  /* 0x0000000a08127211 */ /* 0x001fc800078010ff */
[----:B------:R-:W-:-:S05]  /*2f20*/  LEA.HI.X R19, R8, R11, R5, 0x2, P0 ;  /* 0x0000000b08137211 */ /* 0x000fca00000f1405 */
[----:B-1----:R0:W-:Y:S01]  /*2f30*/  STG.E desc[UR6][R18.64], R25 ;  /* 0x0000001912007986 */ /* 0x0021e2000c101906 */
[----:B--2---:R-:W-:-:S13]  /*2f40*/  ISETP.GE.AND P0, PT, R2, UR4, PT ;  /* 0x0000000402007c0c */ /* 0x004fda000bf06270 */
[----:B0-----:R-:W-:Y:S05]  /*2f50*/  @P0 EXIT ;  /* 0x000000000000094d */ /* 0x001fea0003800000 */
[----:B------:R-:W0:Y:S08]  /*2f60*/  LDC R8, c[0x0][0x390] ;  /* 0x0000e400ff087b82 */ /* 0x000e300000000800 */
[----:B------:R-:W1:Y:S01]  /*2f70*/  LDC R33, c[0x0][0x398] ;  /* 0x0000e600ff217b82 */ /* 0x000e620000000800 */
[----:B0-----:R-:W-:Y:S01]  /*2f80*/  IMAD.WIDE.U32 R18, R2, R8, RZ ;  /* 0x0000000802127225 */ /* 0x001fe200078e00ff */
[----:B------:R-:W-:-:S03]  /*2f90*/  SHF.L.U64.HI R0, R8, 0x2, R3 ;  /* 0x0000000208007819 */ /* 0x000fc60000010203 */
[----:B------:R-:W-:Y:S02]  /*2fa0*/  IMAD R19, R2, R3, R19 ;  /* 0x0000000302137224 */ /* 0x000fe400078e0213 */
[C---:B------:R-:W-:Y:S02]  /*2fb0*/  IMAD.SHL.U32 R5, R18.reuse, 0x4, RZ ;  /* 0x0000000412057824 */ /* 0x040fe400078e00ff */
[----:B-1----:R-:W-:Y:S01]  /*2fc0*/  VIADD R20, R33, 0xffffffff ;  /* 0xffffffff21147836 */ /* 0x002fe20000000000 */
[----:B------:R-:W-:Y:S01]  /*2fd0*/  SHF.L.U64.HI R19, R18, 0x2, R19 ;  /* 0x0000000212137819 */ /* 0x000fe20000010213 */
[----:B------:R-:W-:Y:S01]  /*2fe0*/  IMAD.SHL.U32 R31, R8, 0x4, RZ ;  /* 0x00000004081f7824 */ /* 0x000fe200078e00ff */
[-C--:B------:R-:W-:Y:S01]  /*2ff0*/  IADD3 R10, P0, PT, R10, R5.reuse, RZ ;  /* 0x000000050a0a7210 */ /* 0x080fe20007f1e0ff */
[----:B------:R-:W-:Y:S01]  /*3000*/  IMAD R9, R3, R20, RZ ;  /* 0x0000001403097224 */ /* 0x000fe200078e02ff */
[----:B------:R-:W-:Y:S01]  /*3010*/  IADD3 R12, P1, PT, R12, R5, RZ ;  /* 0x000000050c0c7210 */ /* 0x000fe20007f3e0ff */
[----:B------:R-:W-:Y:S01]  /*3020*/  IMAD.WIDE.U32 R20, R20, R8, RZ ;  /* 0x0000000814147225 */ /* 0x000fe200078e00ff */
[----:B------:R-:W-:-:S02]  /*3030*/  LOP3.LUT R34, R33, 0x7ffffff0, RZ, 0xc0, !PT ;  /* 0x7ffffff021227812 */ /* 0x000fc400078ec0ff */
[----:B------:R-:W-:Y:S01]  /*3040*/  LOP3.LUT R32, R33, 0x7, RZ, 0xc0, !PT ;  /* 0x0000000721207812 */ /* 0x000fe200078ec0ff */
[----:B------:R-:W-:Y:S01]  /*3050*/  IMAD.X R11, R11, 0x1, R19, P0 ;  /* 0x000000010b0b7824 */ /* 0x000fe200000e0613 */
[----:B------:R-:W-:Y:S01]  /*3060*/  IADD3 R5, P0, PT, RZ, -R20, RZ ;  /* 0x80000014ff057210 */ /* 0x000fe20007f1e0ff */
[----:B------:R-:W-:Y:S01]  /*3070*/  IMAD.IADD R18, R21, 0x1, R9 ;  /* 0x0000000115127824 */ /* 0x000fe200078e0209 */
[----:B------:R-:W-:Y:S01]  /*3080*/  SHF.L.U64.HI R9, R8, 0x6, R3 ;  /* 0x0000000608097819 */ /* 0x000fe20000010203 */
[----:B------:R-:W-:Y:S01]  /*3090*/  IMAD.X R13, R13, 0x1, R19, P1 ;  /* 0x000000010d0d7824 */ /* 0x000fe200008e0613 */
[----:B------:R-:W-:Y:S01]  /*30a0*/  LOP3.LUT R33, R33, 0x3, RZ, 0xc0, !PT ;  /* 0x0000000321217812 */ /* 0x000fe200078ec0ff */
[----:B------:R-:W-:Y:S01]  /*30b0*/  IMAD.X R18, RZ, RZ, ~R18, P0 ;  /* 0x000000ffff127224 */ /* 0x000fe200000e0e12 */
[----:B------:R-:W-:-:S04]  /*30c0*/  IADD3 R34, PT, PT, -R34, RZ, RZ ;  /* 0x000000ff22227210 */ /* 0x000fc80007ffe1ff */
[----:B------:R-:W-:-:S07]  /*30d0*/  SHF.L.U64.HI R36, R5, 0x2, R18 ;  /* 0x0000000205247819 */ /* 0x000fce0000010212 */
.L_x_48:
[----:B------:R-:W2:Y:S01]  /*30e0*/  LDG.E.CONSTANT R18, desc[UR6][R12.64] ;  /* 0x000000060c127981 */ /* 0x000ea2000c1e9900 */
[----:B0-----:R-:W0:Y:S03]  /*30f0*/  LDCU UR4, c[0x0][0x398] ;  /* 0x00007300ff0477ac */ /* 0x001e260008000800 */
[----:B------:R-:W3:Y:S01]  /*3100*/  LDG.E.CONSTANT R22, desc[UR6][R6.64] ;  /* 0x0000000606167981 */ /* 0x000ee2000c1e9900 */
[----:B------:R-:W-:Y:S02]  /*3110*/  LEA R38, P0, R5, R12, 0x2 ;  /* 0x0000000c05267211 */ /* 0x000fe400078010ff */
[----:B------:R-:W-:-:S03]  /*3120*/  CS2R R24, SRZ ;  /* 0x0000000000187805 */ /* 0x000fc6000001ff00 */
[----:B------:R-:W-:Y:S01]  /*3130*/  IMAD.X R39, R13, 0x1, R36, P0 ;  /* 0x000000010d277824 */ /* 0x000fe200000e0624 */
[----:B0-----:R-:W-:Y:S01]  /*3140*/  UISETP.GE.U32.AND UP0, UPT, UR4, 0x10, UPT ;  /* 0x000000100400788c */ /* 0x001fe2000bf06070 */
[----:B--2---:R-:W0:Y:S08]  /*3150*/  F2F.F64.F32 R18, R18 ;  /* 0x0000001200127310 */ /* 0x004e300000201800 */
[----:B---3--:R-:W1:Y:S01]  /*3160*/  F2F.F64.F32 R20, R22 ;  /* 0x0000001600147310 */ /* 0x008e620000201800 */
[----:B0-----:R-:W-:-:S08]  /*3170*/  DADD R14, R18, R14 ;  /* 0x00000000120e7229 */ /* 0x001fd0000000000e */
[----:B-1----:R-:W-:-:S08]  /*3180*/  DADD R14, R14, -R20 ;  /* 0x000000000e0e7229 */ /* 0x002fd00000000814 */
[----:B------:R-:W-:Y:S01]  /*3190*/  DMUL R20, R14, R16 ;  /* 0x000000100e147228 */ /* 0x000fe20000000000 */
[----:B------:R-:W-:Y:S10]  /*31a0*/  BRA.U !UP0, `(.L_x_39) ;  /* 0x0000000508a87547 */ /* 0x000ff4000b800000 */
[----:B------:R-:W-:Y:S01]  /*31b0*/  IMAD.MOV.U32 R35, RZ, RZ, R39 ;  /* 0x000000ffff237224 */ /* 0x000fe200078e0027 */
[----:B------:R-:W-:Y:S01]  /*31c0*/  CS2R R24, SRZ ;  /* 0x0000000000187805 */ /* 0x000fe2000001ff00 */
[----:B------:R-:W-:-:S07]  /*31d0*/  IMAD.MOV.U32 R30, RZ, RZ, R34 ;  /* 0x000000ffff1e7224 */ /* 0x000fce00078e0022 */
.L_x_40:
[----:B------:R-:W-:-:S05]  /*31e0*/  IMAD.MOV.U32 R39, RZ, RZ, R35 ;  /* 0x000000ffff277224 */ /* 0x000fca00078e0023 */
[----:B------:R-:W2:Y:S01]  /*31f0*/  LDG.E.CONSTANT R37, desc[UR6][R38.64] ;  /* 0x0000000626257981 */ /* 0x000ea2000c1e9900 */
[----:B------:R-:W-:-:S05]  /*3200*/  IADD3 R26, P0, PT, R38, R31, RZ ;  /* 0x0000001f261a7210 */ /* 0x000fca0007f1e0ff */
[----:B------:R-:W-:-:S05]  /*3210*/  IMAD.X R27, R35, 0x1, R0, P0 ;  /* 0x00000001231b7824 */ /* 0x000fca00000e0600 */
[----:B------:R-:W3:Y:S01]  /*3220*/  LDG.E.CONSTANT R42, desc[UR6][R26.64] ;  /* 0x000000061a2a7981 */ /* 0x000ee2000c1e9900 */
[----:B------:R-:W-:-:S05]  /*3230*/  IADD3 R28, P0, PT, R26, R31, RZ ;  /* 0x0000001f1a1c7210 */ /* 0x000fca0007f1e0ff */
[----:B------:R-:W-:Y:S01]  /*3240*/  IMAD.X R29, R27, 0x1, R0, P0 ;  /* 0x000000011b1d7824 */ /* 0x000fe200000e0600 */
[----:B------:R-:W-:-:S05]  /*3250*/  IADD3 R40, P0, PT, R28, R31, RZ ;  /* 0x0000001f1c287210 */ /* 0x000fca0007f1e0ff */
[----:B------:R-:W-:-:S05]  /*3260*/  IMAD.X R41, R29, 0x1, R0, P0 ;  /* 0x000000011d297824 */ /* 0x000fca00000e0600 */
[----:B------:R-:W4:Y:S01]  /*3270*/  LDG.E.CONSTANT R39, desc[UR6][R40.64] ;  /* 0x0000000628277981 */ /* 0x000f22000c1e9900 */
[----:B--2---:R0:W1:Y:S03]  /*3280*/  F2F.F64.F32 R22, R37 ;  /* 0x0000002500167310 */ /* 0x0040660000201800 */
[----:B0-----:R0:W2:Y:S01]  /*3290*/  LDG.E.CONSTANT R37, desc[UR6][R28.64] ;  /* 0x000000061c257981 */ /* 0x0010a2000c1e9900 */
[----:B-1----:R-:W-:-:S08]  /*32a0*/  DADD R22, -R20, R22 ;  /* 0x0000000014167229 */ /* 0x002fd00000000116 */
[----:B------:R-:W-:Y:S02]  /*32b0*/  DADD R24, |R22|, R24 ;  /* 0x0000000016187229 */ /* 0x000fe40000000218 */
[----:B---3--:R-:W1:Y:S01]  /*32c0*/  F2F.F64.F32 R22, R42 ;  /* 0x0000002a00167310 */ /* 0x008e620000201800 */
[----:B------:R-:W-:-:S04]  /*32d0*/  IADD3 R26, P0, PT, R40, R31, RZ ;  /* 0x0000001f281a7210 */ /* 0x000fc80007f1e0ff */
[----:B------:R-:W-:Y:S01]  /*32e0*/  IADD3.X R27, PT, PT, R41, R0, RZ, P0, !PT ;  /* 0x00000000291b7210 */ /* 0x000fe200007fe4ff */
[----:B-1----:R-:W-:-:S08]  /*32f0*/  DADD R22, -R20, R22 ;  /* 0x0000000014167229 */ /* 0x002fd00000000116 */
[----:B------:R-:W-:Y:S01]  /*3300*/  DADD R22, R24, |R22| ;  /* 0x0000000018167229 */ /* 0x000fe20000000416 */
[----:B0-----:R-:W-:-:S05]  /*3310*/  IADD3 R28, P0, PT, R26, R31, RZ ;  /* 0x0000001f1a1c7210 */ /* 0x001fca0007f1e0ff */
[----:B------:R-:W-:Y:S01]  /*3320*/  IMAD.X R29, R27, 0x1, R0, P0 ;  /* 0x000000011b1d7824 */ /* 0x000fe200000e0600 */
[----:B--2---:R0:W1:Y:S02]  /*3330*/  F2F.F64.F32 R24, R37 ;  /* 0x0000002500187310 */ /* 0x0040640000201800 */
[----:B0-----:R0:W2:Y:S01]  /*3340*/  LDG.E.CONSTANT R37, desc[UR6][R26.64] ;  /* 0x000000061a257981 */ /* 0x0010a2000c1e9900 */
[----:B-1----:R-:W-:-:S08]  /*3350*/  DADD R24, -R20, R24 ;  /* 0x0000000014187229 */ /* 0x002fd00000000118 */
[----:B------:R-:W-:Y:S01]  /*3360*/  DADD R24, R22, |R24| ;  /* 0x0000000016187229 */ /* 0x000fe20000000418 */
[----:B----4-:R1:W3:Y:S02]  /*3370*/  F2F.F64.F32 R22, R39 ;  /* 0x0000002700167310 */ /* 0x0102e40000201800 */
[----:B-1----:R-:W4:Y:S01]  /*3380*/  LDG.E.CONSTANT R39, desc[UR6][R28.64] ;  /* 0x000000061c277981 */ /* 0x002f22000c1e9900 */
[----:B------:R-:W-:Y:S01]  /*3390*/  IADD3 R40, P0, PT, R28, R31, RZ ;  /* 0x0000001f1c287210 */ /* 0x000fe20007f1e0ff */
[----:B---3--:R-:W-:-:S04]  /*33a0*/  DADD R22, -R20, R22 ;  /* 0x0000000014167229 */ /* 0x008fc80000000116 */
[----:B------:R-:W-:-:S04]  /*33b0*/  IMAD.X R41, R29, 0x1, R0, P0 ;  /* 0x000000011d297824 */ /* 0x000fc800000e0600 */
        /* <DEDUP_REMOVED lines=28> */
[----:B0-----:R-:W2:Y:S01]  /*3580*/  LDG.E.CONSTANT R37, desc[UR6][R26.64] ;  /* 0x000000061a257981 */ /* 0x001ea2000c1e9900 */
[----:B-1----:R-:W-:-:S08]  /*3590*/  DADD R24, -R20, R24 ;  /* 0x0000000014187229 */ /* 0x002fd00000000118 */
[----:B------:R-:W-:Y:S01]  /*35a0*/  DADD R24, R22, |R24| ;  /* 0x0000000016187229 */ /* 0x000fe20000000418 */
[----:B----4-:R0:W1:Y:S02]  /*35b0*/  F2F.F64.F32 R22, R39 ;  /* 0x0000002700167310 */ /* 0x0100640000201800 */
[----:B0-----:R-:W3:Y:S01]  /*35c0*/  LDG.E.CONSTANT R39, desc[UR6][R28.64] ;  /* 0x000000061c277981 */ /* 0x001ee2000c1e9900 */
[----:B------:R-:W-:Y:S01]  /*35d0*/  IADD3 R40, P0, PT, R28, R31, RZ ;  /* 0x0000001f1c287210 */ /* 0x000fe20007f1e0ff */
[----:B-1----:R-:W-:-:S03]  /*35e0*/  DADD R22, -R20, R22 ;  /* 0x0000000014167229 */ /* 0x002fc60000000116 */
[----:B------:R-:W-:-:S05]  /*35f0*/  IADD3.X R41, PT, PT, R29, R0, RZ, P0, !PT ;  /* 0x000000001d297210 */ /* 0x000fca00007fe4ff */
[----:B------:R-:W-:Y:S01]  /*3600*/  DADD R22, R24, |R22| ;  /* 0x0000000018167229 */ /* 0x000fe20000000416 */
[----:B--2---:R0:W1:Y:S02]  /*3610*/  F2F.F64.F32 R24, R37 ;  /* 0x0000002500187310 */ /* 0x0040640000201800 */
[----:B0-----:R-:W2:Y:S01]  /*3620*/  LDG.E.CONSTANT R37, desc[UR6][R40.64] ;  /* 0x0000000628257981 */ /* 0x001ea2000c1e9900 */
[----:B-1----:R-:W-:-:S08]  /*3630*/  DADD R24, -R20, R24 ;  /* 0x0000000014187229 */ /* 0x002fd00000000118 */
[----:B------:R-:W-:Y:S01]  /*3640*/  DADD R24, R22, |R24| ;  /* 0x0000000016187229 */ /* 0x000fe20000000418 */
[----:B---3--:R-:W0:Y:S02]  /*3650*/  F2F.F64.F32 R22, R39 ;  /* 0x0000002700167310 */ /* 0x008e240000201800 */
[----:B0-----:R-:W-:-:S08]  /*3660*/  DADD R22, -R20, R22 ;  /* 0x0000000014167229 */ /* 0x001fd00000000116 */
[----:B------:R-:W-:Y:S01]  /*3670*/  DADD R22, R24, |R22| ;  /* 0x0000000018167229 */ /* 0x000fe20000000416 */
[----:B------:R-:W-:-:S05]  /*3680*/  IADD3 R24, P0, PT, R40, R31, RZ ;  /* 0x0000001f28187210 */ /* 0x000fca0007f1e0ff */
[----:B------:R-:W-:-:S05]  /*3690*/  IMAD.X R25, R41, 0x1, R0, P0 ;  /* 0x0000000129197824 */ /* 0x000fca00000e0600 */
[----:B------:R-:W3:Y:S01]  /*36a0*/  LDG.E.CONSTANT R39, desc[UR6][R24.64] ;  /* 0x0000000618277981 */ /* 0x000ee2000c1e9900 */
[----:B------:R-:W-:-:S05]  /*36b0*/  IADD3 R28, P0, PT, R24, R31, RZ ;  /* 0x0000001f181c7210 */ /* 0x000fca0007f1e0ff */
[----:B------:R-:W-:Y:S01]  /*36c0*/  IMAD.X R29, R25, 0x1, R0, P0 ;  /* 0x00000001191d7824 */ /* 0x000fe200000e0600 */
[----:B--2---:R0:W1:Y:S04]  /*36d0*/  F2F.F64.F32 R26, R37 ;  /* 0x00000025001a7310 */ /* 0x0040680000201800 */
[----:B0-----:R-:W2:Y:S01]  /*36e0*/  LDG.E.CONSTANT R37, desc[UR6][R28.64] ;  /* 0x000000061c257981 */ /* 0x001ea2000c1e9900 */
[----:B-1----:R-:W-:-:S08]  /*36f0*/  DADD R26, -R20, R26 ;  /* 0x00000000141a7229 */ /* 0x002fd0000000011a */
[----:B------:R-:W-:Y:S01]  /*3700*/  DADD R26, R22, |R26| ;  /* 0x00000000161a7229 */ /* 0x000fe2000000041a */
[----:B---3--:R-:W0:Y:S02]  /*3710*/  F2F.F64.F32 R22, R39 ;  /* 0x0000002700167310 */ /* 0x008e240000201800 */
[----:B0-----:R-:W-:-:S08]  /*3720*/  DADD R22, -R20, R22 ;  /* 0x0000000014167229 */ /* 0x001fd00000000116 */
[----:B------:R-:W-:Y:S01]  /*3730*/  DADD R22, R26, |R22| ;  /* 0x000000001a167229 */ /* 0x000fe20000000416 */
[----:B--2---:R-:W0:Y:S02]  /*3740*/  F2F.F64.F32 R26, R37 ;  /* 0x00000025001a7310 */ /* 0x004e240000201800 */
[----:B0-----:R-:W-:-:S08]  /*3750*/  DADD R26, -R20, R26 ;  /* 0x00000000141a7229 */ /* 0x001fd0000000011a */
[----:B------:R-:W-:Y:S01]  /*3760*/  DADD R26, R22, |R26| ;  /* 0x00000000161a7229 */ /* 0x000fe2000000041a */
[----:B------:R-:W-:-:S05]  /*3770*/  IADD3 R22, P0, PT, R28, R31, RZ ;  /* 0x0000001f1c167210 */ /* 0x000fca0007f1e0ff */
[----:B------:R-:W-:-:S05]  /*3780*/  IMAD.X R23, R29, 0x1, R0, P0 ;  /* 0x000000011d177824 */ /* 0x000fca00000e0600 */
[----:B------:R-:W2:Y:S01]  /*3790*/  LDG.E.CONSTANT R39, desc[UR6][R22.64] ;  /* 0x0000000616277981 */ /* 0x000ea2000c1e9900 */
[----:B------:R-:W-:-:S05]  /*37a0*/  VIADD R30, R30, 0x10 ;  /* 0x000000101e1e7836 */ /* 0x000fca0000000000 */
[----:B------:R-:W-:Y:S01]  /*37b0*/  ISETP.NE.AND P0, PT, R30, RZ, PT ;  /* 0x000000ff1e00720c */ /* 0x000fe20003f05270 */
[----:B--2---:R-:W0:Y:S02]  /*37c0*/  F2F.F64.F32 R24, R39 ;  /* 0x0000002700187310 */ /* 0x004e240000201800 */
[----:B0-----:R-:W-:-:S08]  /*37d0*/  DADD R24, -R20, R24 ;  /* 0x0000000014187229 */ /* 0x001fd00000000118 */
[----:B------:R-:W-:Y:S01]  /*37e0*/  DADD R24, R26, |R24| ;  /* 0x000000001a187229 */ /* 0x000fe20000000418 */
[----:B------:R-:W-:Y:S02]  /*37f0*/  LEA R26, P1, R8, R38, 0x6 ;  /* 0x00000026081a7211 */ /* 0x000fe400078230ff */
[----:B------:R-:W-:-:S03]  /*3800*/  IADD3 R38, P2, PT, R22, R31, RZ ;  /* 0x0000001f16267210 */ /* 0x000fc60007f5e0ff */
[----:B------:R-:W-:Y:S02]  /*3810*/  IMAD.X R39, R35, 0x1, R9, P1 ;  /* 0x0000000123277824 */ /* 0x000fe400008e0609 */
[----:B------:R-:W-:Y:S01]  /*3820*/  IMAD.X R35, R23, 0x1, R0, P2 ;  /* 0x0000000117237824 */ /* 0x000fe200010e0600 */
[----:B------:R-:W-:Y:S07]  /*3830*/  @P0 BRA `(.L_x_40) ;  /* 0xfffffff800680947 */ /* 0x000fee000383ffff */
[----:B------:R-:W-:-:S07]  /*3840*/  IMAD.MOV.U32 R38, RZ, RZ, R26 ;  /* 0x000000ffff267224 */ /* 0x000fce00078e001a */
.L_x_39:
[----:B------:R-:W-:-:S13]  /*3850*/  ISETP.NE.AND P0, PT, R4, RZ, PT ;  /* 0x000000ff0400720c */ /* 0x000fda0003f05270 */
[----:B------:R-:W-:Y:S05]  /*3860*/  @!P0 BRA `(.L_x_41) ;  /* 0x0000000400c88947 */ /* 0x000fea0003800000 */
[----:B------:R-:W-:Y:S02]  /*3870*/  IADD3 R0, PT, PT, R4, -0x1, RZ ;  /* 0xffffffff04007810 */ /* 0x000fe40007ffe0ff */
[----:B------:R-:W-:Y:S02]  /*3880*/  ISETP.NE.AND P0, PT, R32, RZ, PT ;  /* 0x000000ff2000720c */ /* 0x000fe40003f05270 */
[----:B------:R-:W-:-:S13]  /*3890*/  ISETP.GE.U32.AND P1, PT, R0, 0x7, PT ;  /* 0x000000070000780c */ /* 0x000fda0003f26070 */
[----:B------:R-:W-:Y:S05]  /*38a0*/  @!P1 BRA `(.L_x_42) ;  /* 0x0000000000d89947 */ /* 0x000fea0003800000 */
[----:B------:R-:W0:Y:S01]  /*38b0*/  LDCU UR4, c[0x0][0x390] ;  /* 0x00007200ff0477ac */ /* 0x000e220008000800 */
[----:B------:R-:W-:Y:S02]  /*38c0*/  IMAD.MOV.U32 R28, RZ, RZ, R38 ;  /* 0x000000ffff1c7224 */ /* 0x000fe400078e0026 */
[----:B------:R-:W-:-:S05]  /*38d0*/  IMAD.MOV.U32 R29, RZ, RZ, R39 ;  /* 0x000000ffff1d7224 */ /* 0x000fca00078e0027 */
[----:B------:R1:W2:Y:S01]  /*38e0*/  LDG.E.CONSTANT R40, desc[UR6][R28.64] ;  /* 0x000000061c287981 */ /* 0x0002a2000c1e9900 */
[----:B0-----:R-:W-:Y:S02]  /*38f0*/  USHF.L.U32 UR8, UR4, 0x2, URZ ;  /* 0x0000000204087899 */ /* 0x001fe400080006ff */
[----:B------:R-:W-:-:S05]  /*3900*/  IMAD.U32 R0, RZ, RZ, UR4 ;  /* 0x00000004ff007e24 */ /* 0x000fca000f8e00ff */
[----:B------:R-:W-:Y:S02]  /*3910*/  SHF.L.U64.HI R35, R0, 0x2, R3 ;  /* 0x0000000200237819 */ /* 0x000fe40000010203 */
[----:B------:R-:W-:-:S05]  /*3920*/  IADD3 R38, P1, PT, R38, UR8, RZ ;  /* 0x0000000826267c10 */ /* 0x000fca000ff3e0ff */
[----:B------:R-:W-:Y:S01]  /*3930*/  IMAD.X R39, R39, 0x1, R35, P1 ;  /* 0x0000000127277824 */ /* 0x000fe200008e0623 */
[----:B------:R-:W-:-:S04]  /*3940*/  IADD3 R26, P1, PT, R38, UR8, RZ ;  /* 0x00000008261a7c10 */ /* 0x000fc8000ff3e0ff */
[----:B------:R-:W3:Y:S01]  /*3950*/  LDG.E.CONSTANT R41, desc[UR6][R38.64] ;  /* 0x0000000626297981 */ /* 0x000ee2000c1e9900 */
[----:B------:R-:W-:-:S05]  /*3960*/  IMAD.X R27, R39, 0x1, R35, P1 ;  /* 0x00000001271b7824 */ /* 0x000fca00008e0623 */
[----:B------:R-:W4:Y:S01]  /*3970*/  LDG.E.CONSTANT R37, desc[UR6][R26.64] ;  /* 0x000000061a257981 */ /* 0x000f22000c1e9900 */
[----:B-1----:R-:W-:-:S05]  /*3980*/  IADD3 R28, P1, PT, R26, UR8, RZ ;  /* 0x000000081a1c7c10 */ /* 0x002fca000ff3e0ff */
[----:B------:R-:W-:-:S05]  /*3990*/  IMAD.X R29, R27, 0x1, R35, P1 ;  /* 0x000000011b1d7824 */ /* 0x000fca00008e0623 */
[----:B------:R0:W5:Y:S01]  /*39a0*/  LDG.E.CONSTANT R0, desc[UR6][R28.64] ;  /* 0x000000061c007981 */ /* 0x000162000c1e9900 */
[----:B------:R-:W-:-:S05]  /*39b0*/  IADD3 R30, P1, PT, R28, UR8, RZ ;  /* 0x000000081c1e7c10 */ /* 0x000fca000ff3e0ff */
[----:B------:R-:W-:Y:S01]  /*39c0*/  IMAD.X R31, R29, 0x1, R35, P1 ;  /* 0x000000011d1f7824 */ /* 0x000fe200008e0623 */
[----:B0-----:R-:W-:-:S04]  /*39d0*/  IADD3 R28, P1, PT, R30, UR8, RZ ;  /* 0x000000081e1c7c10 */ /* 0x001fc8000ff3e0ff */
[----:B------:R0:W5:Y:S01]  /*39e0*/  LDG.E.CONSTANT R38, desc[UR6][R30.64] ;  /* 0x000000061e267981 */ /* 0x000162000c1e9900 */
[----:B------:R-:W-:Y:S02]  /*39f0*/  IADD3.X R29, PT, PT, R31, R35, RZ, P1, !PT ;  /* 0x000000231f1d7210 */ /* 0x000fe40000ffe4ff */
[----:B0-----:R-:W-:-:S05]  /*3a00*/  IADD3 R30, P1, PT, R28, UR8, RZ ;  /* 0x000000081c1e7c10 */ /* 0x001fca000ff3e0ff */
[----:B------:R-:W-:Y:S01]  /*3a10*/  IMAD.X R31, R29, 0x1, R35, P1 ;  /* 0x000000011d1f7824 */ /* 0x000fe200008e0623 */
[----:B--2---:R0:W1:Y:S02]  /*3a20*/  F2F.F64.F32 R22, R40 ;  /* 0x0000002800167310 */ /* 0x0040640000201800 */
[----:B0-----:R-:W2:Y:S01]  /*3a30*/  LDG.E.CONSTANT R40, desc[UR6][R28.64] ;  /* 0x000000061c287981 */ /* 0x001ea2000c1e9900 */
[----:B-1----:R-:W-:-:S08]  /*3a40*/  DADD R22, -R20, R22 ;  /* 0x0000000014167229 */ /* 0x002fd00000000116 */
[----:B------:R-:W-:Y:S02]  /*3a50*/  DADD R24, R24, |R22| ;  /* 0x0000000018187229 */ /* 0x000fe40000000416 */
[----:B---3--:R-:W0:Y:S08]  /*3a60*/  F2F.F64.F32 R22, R41 ;  /* 0x0000002900167310 */ /* 0x008e300000201800 */
[----:B----4-:R1:W3:Y:S01]  /*3a70*/  F2F.F64.F32 R26, R37 ;  /* 0x00000025001a7310 */ /* 0x0102e20000201800 */
[----:B0-----:R-:W-:Y:S01]  /*3a80*/  DADD R22, -R20, R22 ;  /* 0x0000000014167229 */ /* 0x001fe20000000116 */
[----:B-1----:R-:W4:Y:S07]  /*3a90*/  LDG.E.CONSTANT R37, desc[UR6][R30.64] ;  /* 0x000000061e257981 */ /* 0x002f2e000c1e9900 */
[----:B------:R-:W-:-:S02]  /*3aa0*/  DADD R22, R24, |R22| ;  /* 0x0000000018167229 */ /* 0x000fc40000000416 */
[----:B---3--:R-:W-:-:S08]  /*3ab0*/  DADD R26, -R20, R26 ;  /* 0x00000000141a7229 */ /* 0x008fd0000000011a */
[----:B------:R-:W-:Y:S01]  /*3ac0*/  DADD R26, R22, |R26| ;  /* 0x00000000161a7229 */ /* 0x000fe2000000041a */
[----:B-----5:R-:W0:Y:S02]  /*3ad0*/  F2F.F64.F32 R22, R0 ;  /* 0x0000000000167310 */ /* 0x020e240000201800 */
[----:B0-----:R-:W-:-:S08]  /*3ae0*/  DADD R22, -R20, R22 ;  /* 0x0000000014167229 */ /* 0x001fd00000000116 */
[----:B------:R-:W-:Y:S01]  /*3af0*/  DADD R26, R26, |R22| ;  /* 0x000000001a1a7229 */ /* 0x000fe20000000416 */
[----:B------:R-:W-:-:S05]  /*3b00*/  IADD3 R22, P1, PT, R30, UR8, RZ ;  /* 0x000000081e167c10 */ /* 0x000fca000ff3e0ff */
[----:B------:R-:W-:-:S05]  /*3b10*/  IMAD.X R23, R31, 0x1, R35, P1 ;  /* 0x000000011f177824 */ /* 0x000fca00008e0623 */
[----:B------:R-:W3:Y:S01]  /*3b20*/  LDG.E.CONSTANT R0, desc[UR6][R22.64] ;  /* 0x0000000616007981 */ /* 0x000ee2000c1e9900 */
[----:B------:R-:W0:Y:S02]  /*3b30*/  F2F.F64.F32 R24, R38 ;  /* 0x0000002600187310 */ /* 0x000e240000201800 */
[----:B0-----:R-:W-:-:S08]  /*3b40*/  DADD R24, -R20, R24 ;  /* 0x0000000014187229 */ /* 0x001fd00000000118 */
[----:B------:R-:W-:Y:S01]  /*3b50*/  DADD R24, R26, |R24| ;  /* 0x000000001a187229 */ /* 0x000fe20000000418 */
[----:B------:R-:W-:-:S05]  /*3b60*/  IADD3 R38, P1, PT, R22, UR8, RZ ;  /* 0x0000000816267c10 */ /* 0x000fca000ff3e0ff */
[----:B------:R-:W-:Y:S01]  /*3b70*/  IMAD.X R39, R23, 0x1, R35, P1 ;  /* 0x0000000117277824 */ /* 0x000fe200008e0623 */
[----:B--2---:R-:W0:Y:S02]  /*3b80*/  F2F.F64.F32 R28, R40 ;  /* 0x00000028001c7310 */ /* 0x004e240000201800 */
[----:B0-----:R-:W-:-:S08]  /*3b90*/  DADD R28, -R20, R28 ;  /* 0x00000000141c7229 */ /* 0x001fd0000000011c */
[----:B------:R-:W-:Y:S01]  /*3ba0*/  DADD R28, R24, |R28| ;  /* 0x00000000181c7229 */ /* 0x000fe2000000041c */
[----:B----4-:R-:W0:Y:S02]  /*3bb0*/  F2F.F64.F32 R26, R37 ;  /* 0x00000025001a7310 */ /* 0x010e240000201800 */
[----:B0-----:R-:W-:-:S08]  /*3bc0*/  DADD R26, -R20, R26 ;  /* 0x00000000141a7229 */ /* 0x001fd0000000011a */
[----:B------:R-:W-:Y:S01]  /*3bd0*/  DADD R26, R28, |R26| ;  /* 0x000000001c1a7229 */ /* 0x000fe2000000041a */
[----:B---3--:R-:W0:Y:S02]  /*3be0*/  F2F.F64.F32 R24, R0 ;  /* 0x0000000000187310 */ /* 0x008e240000201800 */
[----:B0-----:R-:W-:-:S08]  /*3bf0*/  DADD R24, -R20, R24 ;  /* 0x0000000014187229 */ /* 0x001fd00000000118 */
[----:B------:R-:W-:-:S11]  /*3c00*/  DADD R24, R26, |R24| ;  /* 0x000000001a187229 */ /* 0x000fd60000000418 */
.L_x_42:
[----:B------:R-:W-:Y:S05]  /*3c10*/  @!P0 BRA `(.L_x_41) ;  /* 0x0000000000dc8947 */ /* 0x000fea0003800000 */
[----:B------:R-:W-:Y:S01]  /*3c20*/  VIADD R0, R32, 0xffffffff ;  /* 0xffffffff20007836 */ /* 0x000fe20000000000 */
[----:B------:R-:W-:-:S04]  /*3c30*/  ISETP.NE.AND P0, PT, R33, RZ, PT ;  /* 0x000000ff2100720c */ /* 0x000fc80003f05270 */
[----:B------:R-:W-:-:S13]  /*3c40*/  ISETP.GE.U32.AND P1, PT, R0, 0x3, PT ;  /* 0x000000030000780c */ /* 0x000fda0003f26070 */
[----:B------:R-:W-:Y:S05]  /*3c50*/  @!P1 BRA `(.L_x_43) ;  /* 0x0000000000789947 */ /* 0x000fea0003800000 */
[----:B------:R-:W0:Y:S01]  /*3c60*/  LDCU UR4, c[0x0][0x390] ;  /* 0x00007200ff0477ac */ /* 0x000e220008000800 */
[----:B------:R-:W-:Y:S02]  /*3c70*/  IMAD.MOV.U32 R22, RZ, RZ, R38 ;  /* 0x000000ffff167224 */ /* 0x000fe400078e0026 */
[----:B------:R-:W-:-:S05]  /*3c80*/  IMAD.MOV.U32 R23, RZ, RZ, R39 ;  /* 0x000000ffff177224 */ /* 0x000fca00078e0027 */
[----:B------:R1:W2:Y:S01]  /*3c90*/  LDG.E.CONSTANT R37, desc[UR6][R22.64] ;  /* 0x0000000616257981 */ /* 0x0002a2000c1e9900 */
[----:B0-----:R-:W-:Y:S02]  /*3ca0*/  USHF.L.U32 UR8, UR4, 0x2, URZ ;  /* 0x0000000204087899 */ /* 0x001fe400080006ff */
[----:B------:R-:W-:-:S04]  /*3cb0*/  IMAD.U32 R0, RZ, RZ, UR4 ;  /* 0x00000004ff007e24 */ /* 0x000fc8000f8e00ff */
[----:B------:R-:W-:Y:S02]  /*3cc0*/  IADD3 R38, P1, PT, R38, UR8, RZ ;  /* 0x0000000826267c10 */ /* 0x000fe4000ff3e0ff */
[----:B------:R-:W-:-:S04]  /*3cd0*/  SHF.L.U64.HI R35, R0, 0x2, R3 ;  /* 0x0000000200237819 */ /* 0x000fc80000010203 */
[----:B------:R-:W-:-:S05]  /*3ce0*/  IADD3.X R39, PT, PT, R39, R35, RZ, P1, !PT ;  /* 0x0000002327277210 */ /* 0x000fca0000ffe4ff */
[----:B------:R0:W3:Y:S01]  /*3cf0*/  LDG.E.CONSTANT R40, desc[UR6][R38.64] ;  /* 0x0000000626287981 */ /* 0x0000e2000c1e9900 */
[----:B------:R-:W-:-:S05]  /*3d00*/  IADD3 R30, P1, PT, R38, UR8, RZ ;  /* 0x00000008261e7c10 */ /* 0x000fca000ff3e0ff */
[----:B------:R-:W-:Y:S01]  /*3d10*/  IMAD.X R31, R39, 0x1, R35, P1 ;  /* 0x00000001271f7824 */ /* 0x000fe200008e0623 */
[----:B-1----:R-:W-:-:S04]  /*3d20*/  IADD3 R22, P1, PT, R30, UR8, RZ ;  /* 0x000000081e167c10 */ /* 0x002fc8000ff3e0ff */
[----:B------:R-:W4:Y:S01]  /*3d30*/  LDG.E.CONSTANT R0, desc[UR6][R30.64] ;  /* 0x000000061e007981 */ /* 0x000f22000c1e9900 */
[----:B------:R-:W-:-:S05]  /*3d40*/  IMAD.X R23, R31, 0x1, R35, P1 ;  /* 0x000000011f177824 */ /* 0x000fca00008e0623 */
[----:B------:R-:W5:Y:S01]  /*3d50*/  LDG.E.CONSTANT R41, desc[UR6][R22.64] ;  /* 0x0000000616297981 */ /* 0x000f62000c1e9900 */
[----:B0-----:R-:W-:-:S05]  /*3d60*/  IADD3 R38, P1, PT, R22, UR8, RZ ;  /* 0x0000000816267c10 */ /* 0x001fca000ff3e0ff */
[----:B------:R-:W-:Y:S01]  /*3d70*/  IMAD.X R39, R23, 0x1, R35, P1 ;  /* 0x0000000117277824 */ /* 0x000fe200008e0623 */
[----:B--2---:R-:W0:Y:S02]  /*3d80*/  F2F.F64.F32 R26, R37 ;  /* 0x00000025001a7310 */ /* 0x004e240000201800 */
[----:B0-----:R-:W-:-:S06]  /*3d90*/  DADD R26, -R20, R26 ;  /* 0x00000000141a7229 */ /* 0x001fcc000000011a */
[----:B---3--:R-:W0:Y:S02]  /*3da0*/  F2F.F64.F32 R28, R40 ;  /* 0x00000028001c7310 */ /* 0x008e240000201800 */
[----:B------:R-:W-:Y:S02]  /*3db0*/  DADD R26, R24, |R26| ;  /* 0x00000000181a7229 */ /* 0x000fe4000000041a */
[----:B0-----:R-:W-:-:S08]  /*3dc0*/  DADD R28, -R20, R28 ;  /* 0x00000000141c7229 */ /* 0x001fd0000000011c */
[----:B------:R-:W-:Y:S01]  /*3dd0*/  DADD R28, R26, |R28| ;  /* 0x000000001a1c7229 */ /* 0x000fe2000000041c */
[----:B----4-:R-:W0:Y:S08]  /*3de0*/  F2F.F64.F32 R26, R0 ;  /* 0x00000000001a7310 */ /* 0x010e300000201800 */
[----:B-----5:R-:W1:Y:S01]  /*3df0*/  F2F.F64.F32 R24, R41 ;  /* 0x0000002900187310 */ /* 0x020e620000201800 */
[----:B0-----:R-:W-:-:S08]  /*3e00*/  DADD R26, -R20, R26 ;  /* 0x00000000141a7229 */ /* 0x001fd0000000011a */
[----:B------:R-:W-:Y:S02]  /*3e10*/  DADD R26, R28, |R26| ;  /* 0x000000001c1a7229 */ /* 0x000fe4000000041a */
[----:B-1----:R-:W-:-:S08]  /*3e20*/  DADD R24, -R20, R24 ;  /* 0x0000000014187229 */ /* 0x002fd00000000118 */
[----:B------:R-:W-:-:S11]  /*3e30*/  DADD R24, R26, |R24| ;  /* 0x000000001a187229 */ /* 0x000fd60000000418 */
.L_x_43:
[----:B------:R-:W-:Y:S05]  /*3e40*/  @!P0 BRA `(.L_x_41) ;  /* 0x0000000000508947 */ /* 0x000fea0003800000 */
[----:B------:R-:W2:Y:S01]  /*3e50*/  LDG.E.CONSTANT R0, desc[UR6][R38.64] ;  /* 0x0000000626007981 */ /* 0x000ea2000c1e9900 */
[----:B------:R-:W-:Y:S01]  /*3e60*/  ISETP.NE.AND P0, PT, R33, 0x1, PT ;  /* 0x000000012100780c */ /* 0x000fe20003f05270 */
[----:B--2---:R-:W0:Y:S02]  /*3e70*/  F2F.F64.F32 R22, R0 ;  /* 0x0000000000167310 */ /* 0x004e240000201800 */
[----:B0-----:R-:W-:-:S08]  /*3e80*/  DADD R22, -R20, R22 ;  /* 0x0000000014167229 */ /* 0x001fd00000000116 */
[----:B------:R-:W-:Y:S02]  /*3e90*/  DADD R24, R24, |R22| ;  /* 0x0000000018187229 */ /* 0x000fe40000000416 */
[----:B------:R-:W-:Y:S09]  /*3ea0*/  @!P0 BRA `(.L_x_41) ;  /* 0x0000000000388947 */ /* 0x000ff20003800000 */
[----:B------:R-:W0:Y:S01]  /*3eb0*/  LDC R23, c[0x0][0x390] ;  /* 0x0000e400ff177b82 */ /* 0x000e220000000800 */
[----:B------:R-:W-:Y:S02]  /*3ec0*/  ISETP.NE.AND P0, PT, R33, 0x2, PT ;  /* 0x000000022100780c */ /* 0x000fe40003f05270 */
[----:B0-----:R-:W-:-:S04]  /*3ed0*/  LEA R38, P1, R23, R38, 0x2 ;  /* 0x0000002617267211 */ /* 0x001fc800078210ff */
[----:B------:R-:W-:-:S07]  /*3ee0*/  LEA.HI.X R39, R23, R39, R3, 0x2, P1 ;  /* 0x0000002717277211 */ /* 0x000fce00008f1403 */
[C---:B------:R-:W-:Y:S01]  /*3ef0*/  @P0 LEA R22, P1, R23.reuse, R38, 0x2 ;  /* 0x0000002617160211 */ /* 0x040fe200078210ff */
[----:B------:R-:W2:Y:S03]  /*3f00*/  LDG.E.CONSTANT R0, desc[UR6][R38.64] ;  /* 0x0000000626007981 */ /* 0x000ea6000c1e9900 */
[----:B------:R-:W-:-:S05]  /*3f10*/  @P0 LEA.HI.X R23, R23, R39, R3, 0x2, P1 ;  /* 0x0000002717170211 */ /* 0x000fca00008f1403 */
[----:B------:R-:W3:Y:S01]  /*3f20*/  @P0 LDG.E.CONSTANT R22, desc[UR6][R22.64] ;  /* 0x0000000616160981 */ /* 0x000ee2000c1e9900 */
[----:B--2---:R-:W0:Y:S08]  /*3f30*/  F2F.F64.F32 R28, R0 ;  /* 0x00000000001c7310 */ /* 0x004e300000201800 */
[----:B---3--:R-:W1:Y:S01]  /*3f40*/  @P0 F2F.F64.F32 R26, R22 ;  /* 0x00000016001a0310 */ /* 0x008e620000201800 */
[----:B0-----:R-:W-:-:S08]  /*3f50*/  DADD R28, -R20, R28 ;  /* 0x00000000141c7229 */ /* 0x001fd0000000011c */
[----:B------:R-:W-:Y:S02]  /*3f60*/  DADD R24, R24, |R28| ;  /* 0x0000000018187229 */ /* 0x000fe4000000041c */
[----:B-1----:R-:W-:-:S08]  /*3f70*/  @P0 DADD R26, -R20, R26 ;  /* 0x00000000141a0229 */ /* 0x002fd0000000011a */
[----:B------:R-:W-:-:S11]  /*3f80*/  @P0 DADD R24, R24, |R26| ;  /* 0x0000000018180229 */ /* 0x000fd6000000041a */
.L_x_41:
[----:B------:R-:W-:Y:S01]  /*3f90*/  DMUL R22, R24, R16 ;  /* 0x0000001018167228 */ /* 0x000fe20000000000 */
[----:B------:R-:W-:Y:S01]  /*3fa0*/  UMOV UR8, 0xeb851eb8 ;  /* 0xeb851eb800087882 */ /* 0x000fe20000000000 */
[----:B------:R-:W-:Y:S01]  /*3fb0*/  UMOV UR9, 0x3f8eb851 ;  /* 0x3f8eb85100097882 */ /* 0x000fe20000000000 */
[----:B------:R-:W-:Y:S01]  /*3fc0*/  BSSY.RECONVERGENT B0, `(.L_x_44) ;  /* 0x0000019000007945 */ /* 0x000fe20003800200 */
[----:B------:R-:W-:-:S04]  /*3fd0*/  IMAD.MOV.U32 R25, RZ, RZ, RZ ;  /* 0x000000ffff197224 */ /* 0x000fc800078e00ff */
[----:B------:R-:W-:-:S08]  /*3fe0*/  DMUL R22, R22, UR8 ;  /* 0x0000000816167c28 */ /* 0x000fd00008000000 */
[----:B------:R-:W-:-:S14]  /*3ff0*/  DSETP.NEU.AND P0, PT, R22, RZ, PT ;  /* 0x000000ff1600722a */ /* 0x000fdc0003f0d000 */
[----:B------:R-:W-:Y:S05]  /*4000*/  @!P0 BRA `(.L_x_45) ;  /* 0x0000000000508947 */ /* 0x000fea0003800000 */
[----:B------:R-:W0:Y:S01]  /*4010*/  MUFU.RCP64H R25, R23 ;  /* 0x0000001700197308 */ /* 0x000e220000001800 */
[----:B------:R-:W-:Y:S01]  /*4020*/  IMAD.MOV.U32 R24, RZ, RZ, 0x1 ;  /* 0x00000001ff187424 */ /* 0x000fe200078e00ff */
[----:B------:R-:W-:Y:S01]  /*4030*/  DADD R18, R18, -R20 ;  /* 0x0000000012127229 */ /* 0x000fe20000000814 */
[----:B------:R-:W-:Y:S09]  /*4040*/  BSSY.RECONVERGENT B1, `(.L_x_46) ;  /* 0x000000f000017945 */ /* 0x000ff20003800200 */
[----:B------:R-:W-:Y:S01]  /*4050*/  FSETP.GEU.AND P1, PT, |R19|, 6.5827683646048100446e-37, PT ;  /* 0x036000001300780b */ /* 0x000fe20003f2e200 */
[----:B0-----:R-:W-:-:S08]  /*4060*/  DFMA R26, -R22, R24, 1 ;  /* 0x3ff00000161a742b */ /* 0x001fd00000000118 */
[----:B------:R-:W-:-:S08]  /*4070*/  DFMA R26, R26, R26, R26 ;  /* 0x0000001a1a1a722b */ /* 0x000fd0000000001a */
[----:B------:R-:W-:-:S08]  /*4080*/  DFMA R26, R24, R26, R24 ;  /* 0x0000001a181a722b */ /* 0x000fd00000000018 */
[----:B------:R-:W-:-:S08]  /*4090*/  DFMA R24, -R22, R26, 1 ;  /* 0x3ff000001618742b */ /* 0x000fd0000000011a */
[----:B------:R-:W-:-:S08]  /*40a0*/  DFMA R26, R26, R24, R26 ;  /* 0x000000181a1a722b */ /* 0x000fd0000000001a */
[----:B------:R-:W-:-:S08]  /*40b0*/  DMUL R20, R18, R26 ;  /* 0x0000001a12147228 */ /* 0x000fd00000000000 */
[----:B------:R-:W-:-:S08]  /*40c0*/  DFMA R24, -R22, R20, R18 ;  /* 0x000000141618722b */ /* 0x000fd00000000112 */
[----:B------:R-:W-:-:S10]  /*40d0*/  DFMA R20, R26, R24, R20 ;  /* 0x000000181a14722b */ /* 0x000fd40000000014 */
[----:B------:R-:W-:-:S05]  /*40e0*/  FFMA R0, RZ, R23, R21 ;  /* 0x00000017ff007223 */ /* 0x000fca0000000015 */
[----:B------:R-:W-:-:S13]  /*40f0*/  FSETP.GT.AND P0, PT, |R0|, 1.469367938527859385e-39, PT ;  /* 0x001000000000780b */ /* 0x000fda0003f04200 */
[----:B------:R-:W-:Y:S05]  /*4100*/  @P0 BRA P1, `(.L_x_47) ;  /* 0x0000000000080947 */ /* 0x000fea0000800000 */
[----:B------:R-:W-:-:S07]  /*4110*/  MOV R0, 0x4130 ;  /* 0x0000413000007802 */ /* 0x000fce0000000f00 */
[----:B------:R-:W-:Y:S05]  /*4120*/  CALL.REL.NOINC `($__internal_1_$__cuda_sm20_div_rn_f64_full) ;  /* 0x0000000000ec7944 */ /* 0x000fea0003c00000 */
.L_x_47:
[----:B------:R-:W-:Y:S05]  /*4130*/  BSYNC.RECONVERGENT B1 ;  /* 0x0000000000017941 */ /* 0x000fea0003800200 */
.L_x_46:
[----:B------:R0:W1:Y:S02]  /*4140*/  F2F.F32.F64 R25, R20 ;  /* 0x0000001400197310 */ /* 0x0000640000301000 */
.L_x_45:
[----:B------:R-:W-:Y:S05]  /*4150*/  BSYNC.RECONVERGENT B0 ;  /* 0x0000000000007941 */ /* 0x000fea0003800200 */
.L_x_44:
[----:B------:R-:W2:Y:S01]  /*4160*/  LDCU.64 UR8, c[0x0][0x390] ;  /* 0x00007200ff0877ac */ /* 0x000ea20008000a00 */
[----:B------:R-:W-:Y:S01]  /*4170*/  VIADD R2, R2, 0x1 ;  /* 0x0000000102027836 */ /* 0x000fe20000000000 */
[----:B-1----:R1:W-:Y:S01]  /*4180*/  STG.E desc[UR6][R10.64], R25 ;  /* 0x000000190a007986 */ /* 0x0023e2000c101906 */
[----:B--2---:R-:W-:-:S03]  /*4190*/  USHF.L.U32 UR4, UR8, 0x2, URZ ;  /* 0x0000000208047899 */ /* 0x004fc600080006ff */
[----:B------:R-:W-:Y:S01]  /*41a0*/  ISETP.GE.AND P0, PT, R2, UR9, PT ;  /* 0x0000000902007c0c */ /* 0x000fe2000bf06270 */
[----:B------:R-:W-:Y:S02]  /*41b0*/  IMAD.U32 R0, RZ, RZ, UR8 ;  /* 0x00000008ff007e24 */ /* 0x000fe4000f8e00ff */
[----:B------:R-:W-:-:S03]  /*41c0*/  MOV R31, UR4 ;  /* 0x00000004001f7c02 */ /* 0x000fc60008000f00 */
[----:B------:R-:W-:Y:S02]  /*41d0*/  SHF.L.U64.HI R0, R0, 0x2, R3 ;  /* 0x0000000200007819 */ /* 0x000fe40000010203 */
[-C--:B------:R-:W-:Y:S02]  /*41e0*/  IADD3 R12, P1, PT, R12, R31.reuse, RZ ;  /* 0x0000001f0c0c7210 */ /* 0x080fe40007f3e0ff */
[-C--:B------:R-:W-:Y:S02]  /*41f0*/  IADD3 R6, P2, PT, R6, R31.reuse, RZ ;  /* 0x0000001f06067210 */ /* 0x080fe40007f5e0ff */
[----:B-1----:R-:W-:Y:S01]  /*4200*/  IADD3 R10, P3, PT, R10, R31, RZ ;  /* 0x0000001f0a0a7210 */ /* 0x002fe20007f7e0ff */
[--C-:B------:R-:W-:Y:S02]  /*4210*/  IMAD.X R13, R13, 0x1, R0.reuse, P1 ;  /* 0x000000010d0d7824 */ /* 0x100fe400008e0600 */
[--C-:B------:R-:W-:Y:S02]  /*4220*/  IMAD.X R7, R7, 0x1, R0.reuse, P2 ;  /* 0x0000000107077824 */ /* 0x100fe400010e0600 */
[----:B------:R-:W-:Y:S01]  /*4230*/  IMAD.X R11, R11, 0x1, R0, P3 ;  /* 0x000000010b0b7824 */ /* 0x000fe200018e0600 */
[----:B------:R-:W-:Y:S07]  /*4240*/  @!P0 BRA `(.L_x_48) ;  /* 0xffffffec00a48947 */ /* 0x000fee000383ffff */
[----:B------:R-:W-:Y:S05]  /*4250*/  EXIT ;  /* 0x000000000000794d */ /* 0x000fea0003800000 */
        .weak           $__internal_0_$__cuda_sm20_dblrcp_rn_slowpath_v3
        .type           $__internal_0_$__cuda_sm20_dblrcp_rn_slowpath_v3,@function
        .size           $__internal_0_$__cuda_sm20_dblrcp_rn_slowpath_v3,($__internal_1_$__cuda_sm20_div_rn_f64_full - $__internal_0_$__cuda_sm20_dblrcp_rn_slowpath_v3)
$__internal_0_$__cuda_sm20_dblrcp_rn_slowpath_v3:
[----:B------:R-:W-:-:S14]  /*4260*/  DSETP.GTU.AND P0, PT, |R8|, +INF , PT ;  /* 0x7ff000000800742a */ /* 0x000fdc0003f0c200 */
[----:B------:R-:W-:Y:S05]  /*4270*/  @P0 BRA `(.L_x_49) ;  /* 0x00000000007c0947 */ /* 0x000fea0003800000 */
[----:B------:R-:W-:-:S05]  /*4280*/  LOP3.LUT R3, R9, 0x7fffffff, RZ, 0xc0, !PT ;  /* 0x7fffffff09037812 */ /* 0x000fca00078ec0ff */
[----:B------:R-:W-:-:S05]  /*4290*/  VIADD R4, R3, 0xffffffff ;  /* 0xffffffff03047836 */ /* 0x000fca0000000000 */
[----:B------:R-:W-:-:S13]  /*42a0*/  ISETP.GE.U32.AND P0, PT, R4, 0x7fefffff, PT ;  /* 0x7fefffff0400780c */ /* 0x000fda0003f06070 */
[----:B------:R-:W-:Y:S01]  /*42b0*/  @P0 LOP3.LUT R15, R9, 0x7ff00000, RZ, 0x3c, !PT ;  /* 0x7ff00000090f0812 */ /* 0x000fe200078e3cff */
[----:B------:R-:W-:Y:S01]  /*42c0*/  @P0 IMAD.MOV.U32 R14, RZ, RZ, RZ ;  /* 0x000000ffff0e0224 */ /* 0x000fe200078e00ff */
[----:B------:R-:W-:Y:S06]  /*42d0*/  @P0 BRA `(.L_x_50) ;  /* 0x00000000006c0947 */ /* 0x000fec0003800000 */
[----:B------:R-:W-:-:S13]  /*42e0*/  ISETP.GE.U32.AND P0, PT, R3, 0x1000001, PT ;  /* 0x010000010300780c */ /* 0x000fda0003f06070 */
[----:B------:R-:W-:Y:S05]  /*42f0*/  @!P0 BRA `(.L_x_51) ;  /* 0x0000000000348947 */ /* 0x000fea0003800000 */
[----:B------:R-:W-:Y:S02]  /*4300*/  VIADD R15, R9, 0xc0200000 ;  /* 0xc0200000090f7836 */ /* 0x000fe40000000000 */
[----:B------:R-:W-:Y:S02]  /*4310*/  IMAD.MOV.U32 R14, RZ, RZ, R8 ;  /* 0x000000ffff0e7224 */ /* 0x000fe400078e0008 */
[----:B------:R-:W0:Y:S04]  /*4320*/  MUFU.RCP64H R17, R15 ;  /* 0x0000000f00117308 */ /* 0x000e280000001800 */
[----:B0-----:R-:W-:-:S08]  /*4330*/  DFMA R18, -R14, R16, 1 ;  /* 0x3ff000000e12742b */ /* 0x001fd00000000110 */
[----:B------:R-:W-:-:S08]  /*4340*/  DFMA R18, R18, R18, R18 ;  /* 0x000000121212722b */ /* 0x000fd00000000012 */
[----:B------:R-:W-:-:S08]  /*4350*/  DFMA R18, R16, R18, R16 ;  /* 0x000000121012722b */ /* 0x000fd00000000010 */
[----:B------:R-:W-:-:S08]  /*4360*/  DFMA R16, -R14, R18, 1 ;  /* 0x3ff000000e10742b */ /* 0x000fd00000000112 */
[----:B------:R-:W-:-:S08]  /*4370*/  DFMA R16, R18, R16, R18 ;  /* 0x000000101210722b */ /* 0x000fd00000000012 */
[----:B------:R-:W-:-:S08]  /*4380*/  DMUL R16, R16, 2.2250738585072013831e-308 ;  /* 0x0010000010107828 */ /* 0x000fd00000000000 */
[----:B------:R-:W-:-:S08]  /*4390*/  DFMA R8, -R8, R16, 1 ;  /* 0x3ff000000808742b */ /* 0x000fd00000000110 */
[----:B------:R-:W-:-:S08]  /*43a0*/  DFMA R8, R8, R8, R8 ;  /* 0x000000080808722b */ /* 0x000fd00000000008 */
[----:B------:R-:W-:Y:S01]  /*43b0*/  DFMA R14, R16, R8, R16 ;  /* 0x00000008100e722b */ /* 0x000fe20000000010 */
[----:B------:R-:W-:Y:S10]  /*43c0*/  BRA `(.L_x_50) ;  /* 0x0000000000307947 */ /* 0x000ff40003800000 */
.L_x_51:
[----:B------:R-:W-:Y:S01]  /*43d0*/  DMUL R8, R8, 8.11296384146066816958e+31 ;  /* 0x4690000008087828 */ /* 0x000fe20000000000 */
[----:B------:R-:W-:-:S05]  /*43e0*/  MOV R14, R16 ;  /* 0x00000010000e7202 */ /* 0x000fca0000000f00 */
[----:B------:R-:W0:Y:S02]  /*43f0*/  MUFU.RCP64H R15, R9 ;  /* 0x00000009000f7308 */ /* 0x000e240000001800 */
[----:B0-----:R-:W-:-:S08]  /*4400*/  DFMA R16, -R8, R14, 1 ;  /* 0x3ff000000810742b */ /* 0x001fd0000000010e */
[----:B------:R-:W-:-:S08]  /*4410*/  DFMA R16, R16, R16, R16 ;  /* 0x000000101010722b */ /* 0x000fd00000000010 */
[----:B------:R-:W-:-:S08]  /*4420*/  DFMA R16, R14, R16, R14 ;  /* 0x000000100e10722b */ /* 0x000fd0000000000e */
[----:B------:R-:W-:-:S08]  /*4430*/  DFMA R14, -R8, R16, 1 ;  /* 0x3ff00000080e742b */ /* 0x000fd00000000110 */
[----:B------:R-:W-:-:S08]  /*4440*/  DFMA R14, R16, R14, R16 ;  /* 0x0000000e100e722b */ /* 0x000fd00000000010 */
[----:B------:R-:W-:Y:S01]  /*4450*/  DMUL R14, R14, 8.11296384146066816958e+31 ;  /* 0x469000000e0e7828 */ /* 0x000fe20000000000 */
[----:B------:R-:W-:Y:S10]  /*4460*/  BRA `(.L_x_50) ;  /* 0x0000000000087947 */ /* 0x000ff40003800000 */
.L_x_49:
[----:B------:R-:W-:Y:S01]  /*4470*/  LOP3.LUT R15, R9, 0x80000, RZ, 0xfc, !PT ;  /* 0x00080000090f7812 */ /* 0x000fe200078efcff */
[----:B------:R-:W-:-:S07]  /*4480*/  IMAD.MOV.U32 R14, RZ, RZ, R8 ;  /* 0x000000ffff0e7224 */ /* 0x000fce00078e0008 */
.L_x_50:
[----:B------:R-:W-:Y:S02]  /*4490*/  IMAD.MOV.U32 R8, RZ, RZ, R0 ;  /* 0x000000ffff087224 */ /* 0x000fe400078e0000 */
[----:B------:R-:W-:Y:S02]  /*44a0*/  IMAD.MOV.U32 R9, RZ, RZ, 0x0 ;  /* 0x00000000ff097424 */ /* 0x000fe400078e00ff */
[----:B------:R-:W-:Y:S02]  /*44b0*/  IMAD.MOV.U32 R16, RZ, RZ, R14 ;  /* 0x000000ffff107224 */ /* 0x000fe400078e000e */
[----:B------:R-:W-:Y:S01]  /*44c0*/  IMAD.MOV.U32 R17, RZ, RZ, R15 ;  /* 0x000000ffff117224 */ /* 0x000fe200078e000f */
[----:B------:R-:W-:Y:S06]  /*44d0*/  RET.REL.NODEC R8 `(cci_many_series_one_param_f32) ;  /* 0xffffffb808c87950 */ /* 0x000fec0003c3ffff */
        .weak           $__internal_1_$__cuda_sm20_div_rn_f64_full
        .type           $__internal_1_$__cuda_sm20_div_rn_f64_full,@function
        .size           $__internal_1_$__cuda_sm20_div_rn_f64_full,(.L_x_97 - $__internal_1_$__cuda_sm20_div_rn_f64_full)
$__internal_1_$__cuda_sm20_div_rn_f64_full:
[----:B------:R-:W-:Y:S01]  /*44e0*/  FSETP.GEU.AND P2, PT, |R19|, 1.469367938527859385e-39, PT ;  /* 0x001000001300780b */ /* 0x000fe20003f4e200 */
[----:B------:R-:W-:Y:S01]  /*44f0*/  IMAD.MOV.U32 R37, RZ, RZ, 0x1ca00000 ;  /* 0x1ca00000ff257424 */ /* 0x000fe200078e00ff */
[C---:B------:R-:W-:Y:S01]  /*4500*/  FSETP.GEU.AND P0, PT, |R23|.reuse, 1.469367938527859385e-39, PT ;  /* 0x001000001700780b */ /* 0x040fe20003f0e200 */
[----:B------:R-:W-:Y:S01]  /*4510*/  IMAD.MOV.U32 R28, RZ, RZ, 0x1 ;  /* 0x00000001ff1c7424 */ /* 0x000fe200078e00ff */
[----:B------:R-:W-:Y:S01]  /*4520*/  LOP3.LUT R20, R23, 0x800fffff, RZ, 0xc0, !PT ;  /* 0x800fffff17147812 */ /* 0x000fe200078ec0ff */
[----:B------:R-:W-:Y:S01]  /*4530*/  BSSY.RECONVERGENT B2, `(.L_x_52) ;  /* 0x0000052000027945 */ /* 0x000fe20003800200 */
[----:B------:R-:W-:Y:S02]  /*4540*/  LOP3.LUT R35, R19, 0x7ff00000, RZ, 0xc0, !PT ;  /* 0x7ff0000013237812 */ /* 0x000fe400078ec0ff */
[----:B------:R-:W-:Y:S01]  /*4550*/  LOP3.LUT R21, R20, 0x3ff00000, RZ, 0xfc, !PT ;  /* 0x3ff0000014157812 */ /* 0x000fe200078efcff */
[----:B------:R-:W-:Y:S01]  /*4560*/  IMAD.MOV.U32 R20, RZ, RZ, R22 ;  /* 0x000000ffff147224 */ /* 0x000fe200078e0016 */
[----:B------:R-:W-:-:S03]  /*4570*/  LOP3.LUT R38, R23, 0x7ff00000, RZ, 0xc0, !PT ;  /* 0x7ff0000017267812 */ /* 0x000fc600078ec0ff */
[----:B------:R-:W-:Y:S01]  /*4580*/  @!P2 LOP3.LUT R24, R23, 0x7ff00000, RZ, 0xc0, !PT ;  /* 0x7ff000001718a812 */ /* 0x000fe200078ec0ff */
[----:B------:R-:W-:Y:S01]  /*4590*/  @!P2 IMAD.MOV.U32 R26, RZ, RZ, RZ ;  /* 0x000000ffff1aa224 */ /* 0x000fe200078e00ff */
[----:B------:R-:W-:Y:S01]  /*45a0*/  @!P0 DMUL R20, R22, 8.98846567431157953865e+307 ;  /* 0x7fe0000016148828 */ /* 0x000fe20000000000 */
[C---:B------:R-:W-:Y:S02]  /*45b0*/  ISETP.GE.U32.AND P1, PT, R35.reuse, R38, PT ;  /* 0x000000262300720c */ /* 0x040fe40003f26070 */
[----:B------:R-:W-:Y:S02]  /*45c0*/  @!P2 ISETP.GE.U32.AND P3, PT, R35, R24, PT ;  /* 0x000000182300a20c */ /* 0x000fe40003f66070 */
[C---:B------:R-:W-:Y:S01]  /*45d0*/  SEL R25, R37.reuse, 0x63400000, !P1 ;  /* 0x6340000025197807 */ /* 0x040fe20004800000 */
[----:B------:R-:W0:Y:S01]  /*45e0*/  MUFU.RCP64H R29, R21 ;  /* 0x00000015001d7308 */ /* 0x000e220000001800 */
[----:B------:R-:W-:Y:S02]  /*45f0*/  @!P2 SEL R27, R37, 0x63400000, !P3 ;  /* 0x63400000251ba807 */ /* 0x000fe40005800000 */
[----:B------:R-:W-:-:S02]  /*4600*/  LOP3.LUT R25, R25, 0x800fffff, R19, 0xf8, !PT ;  /* 0x800fffff19197812 */ /* 0x000fc400078ef813 */
[----:B------:R-:W-:Y:S02]  /*4610*/  @!P2 LOP3.LUT R27, R27, 0x80000000, R19, 0xf8, !PT ;  /* 0x800000001b1ba812 */ /* 0x000fe400078ef813 */
[----:B------:R-:W-:Y:S02]  /*4620*/  MOV R24, R18 ;  /* 0x0000001200187202 */ /* 0x000fe40000000f00 */
[----:B------:R-:W-:Y:S02]  /*4630*/  @!P2 LOP3.LUT R27, R27, 0x100000, RZ, 0xfc, !PT ;  /* 0x001000001b1ba812 */ /* 0x000fe400078efcff */
[----:B------:R-:W-:-:S04]  /*4640*/  @!P0 LOP3.LUT R38, R21, 0x7ff00000, RZ, 0xc0, !PT ;  /* 0x7ff0000015268812 */ /* 0x000fc800078ec0ff */
[----:B------:R-:W-:Y:S02]  /*4650*/  @!P2 DFMA R24, R24, 2, -R26 ;  /* 0x400000001818a82b */ /* 0x000fe4000000081a */
[----:B0-----:R-:W-:-:S08]  /*4660*/  DFMA R26, R28, -R20, 1 ;  /* 0x3ff000001c1a742b */ /* 0x001fd00000000814 */
[----:B------:R-:W-:-:S08]  /*4670*/  DFMA R26, R26, R26, R26 ;  /* 0x0000001a1a1a722b */ /* 0x000fd0000000001a */
[----:B------:R-:W-:-:S08]  /*4680*/  DFMA R26, R28, R26, R28 ;  /* 0x0000001a1c1a722b */ /* 0x000fd0000000001c */
[----:B------:R-:W-:-:S08]  /*4690*/  DFMA R28, R26, -R20, 1 ;  /* 0x3ff000001a1c742b */ /* 0x000fd00000000814 */
[----:B------:R-:W-:-:S08]  /*46a0*/  DFMA R26, R26, R28, R26 ;  /* 0x0000001c1a1a722b */ /* 0x000fd0000000001a */
[----:B------:R-:W-:-:S08]  /*46b0*/  DMUL R28, R26, R24 ;  /* 0x000000181a1c7228 */ /* 0x000fd00000000000 */
[----:B------:R-:W-:-:S08]  /*46c0*/  DFMA R30, R28, -R20, R24 ;  /* 0x800000141c1e722b */ /* 0x000fd00000000018 */
[----:B------:R-:W-:Y:S01]  /*46d0*/  DFMA R30, R26, R30, R28 ;  /* 0x0000001e1a1e722b */ /* 0x000fe2000000001c */
[----:B------:R-:W-:Y:S01]  /*46e0*/  IMAD.MOV.U32 R28, RZ, RZ, R35 ;  /* 0x000000ffff1c7224 */ /* 0x000fe200078e0023 */
[----:B------:R-:W-:-:S05]  /*46f0*/  @!P2 LOP3.LUT R28, R25, 0x7ff00000, RZ, 0xc0, !PT ;  /* 0x7ff00000191ca812 */ /* 0x000fca00078ec0ff */
[----:B------:R-:W-:-:S05]  /*4700*/  VIADD R26, R28, 0xffffffff ;  /* 0xffffffff1c1a7836 */ /* 0x000fca0000000000 */
[----:B------:R-:W-:Y:S01]  /*4710*/  ISETP.GT.U32.AND P0, PT, R26, 0x7feffffe, PT ;  /* 0x7feffffe1a00780c */ /* 0x000fe20003f04070 */
[----:B------:R-:W-:-:S05]  /*4720*/  VIADD R26, R38, 0xffffffff ;  /* 0xffffffff261a7836 */ /* 0x000fca0000000000 */
[----:B------:R-:W-:-:S13]  /*4730*/  ISETP.GT.U32.OR P0, PT, R26, 0x7feffffe, P0 ;  /* 0x7feffffe1a00780c */ /* 0x000fda0000704470 */
[----:B------:R-:W-:Y:S05]  /*4740*/  @P0 BRA `(.L_x_53) ;  /* 0x00000000006c0947 */ /* 0x000fea0003800000 */
[----:B------:R-:W-:-:S04]  /*4750*/  LOP3.LUT R18, R23, 0x7ff00000, RZ, 0xc0, !PT ;  /* 0x7ff0000017127812 */ /* 0x000fc800078ec0ff */
[CC--:B------:R-:W-:Y:S02]  /*4760*/  ISETP.GE.U32.AND P0, PT, R35.reuse, R18.reuse, PT ;  /* 0x000000122300720c */ /* 0x0c0fe40003f06070 */
[----:B------:R-:W-:Y:S02]  /*4770*/  VIADDMNMX R35, R35, -R18, 0xb9600000, !PT ;  /* 0xb960000023237446 */ /* 0x000fe40007800912 */
[----:B------:R-:W-:Y:S02]  /*4780*/  SEL R37, R37, 0x63400000, !P0 ;  /* 0x6340000025257807 */ /* 0x000fe40004000000 */
[----:B------:R-:W-:Y:S02]  /*4790*/  VIMNMX R28, PT, PT, R35, 0x46a00000, PT ;  /* 0x46a00000231c7848 */ /* 0x000fe40003fe0100 */
[----:B------:R-:W-:-:S03]  /*47a0*/  MOV R18, RZ ;  /* 0x000000ff00127202 */ /* 0x000fc60000000f00 */
[----:B------:R-:W-:-:S04]  /*47b0*/  IMAD.IADD R28, R28, 0x1, -R37 ;  /* 0x000000011c1c7824 */ /* 0x000fc800078e0a25 */
[----:B------:R-:W-:-:S06]  /*47c0*/  VIADD R19, R28, 0x7fe00000 ;  /* 0x7fe000001c137836 */ /* 0x000fcc0000000000 */
[----:B------:R-:W-:-:S10]  /*47d0*/  DMUL R26, R30, R18 ;  /* 0x000000121e1a7228 */ /* 0x000fd40000000000 */
[----:B------:R-:W-:-:S13]  /*47e0*/  FSETP.GTU.AND P0, PT, |R27|, 1.469367938527859385e-39, PT ;  /* 0x001000001b00780b */ /* 0x000fda0003f0c200 */
[----:B------:R-:W-:Y:S05]  /*47f0*/  @P0 BRA `(.L_x_54) ;  /* 0x0000000000940947 */ /* 0x000fea0003800000 */
[----:B------:R-:W-:-:S06]  /*4800*/  DFMA R20, R30, -R20, R24 ;  /* 0x800000141e14722b */ /* 0x000fcc0000000018 */
[----:B------:R-:W-:-:S04]  /*4810*/  IMAD.MOV.U32 R20, RZ, RZ, RZ ;  /* 0x000000ffff147224 */ /* 0x000fc800078e00ff */
[C---:B------:R-:W-:Y:S02]  /*4820*/  FSETP.NEU.AND P0, PT, R21.reuse, RZ, PT ;  /* 0x000000ff1500720b */ /* 0x040fe40003f0d000 */
[----:B------:R-:W-:-:S04]  /*4830*/  LOP3.LUT R23, R21, 0x80000000, R23, 0x48, !PT ;  /* 0x8000000015177812 */ /* 0x000fc800078e4817 */
[----:B------:R-:W-:-:S07]  /*4840*/  LOP3.LUT R21, R23, R19, RZ, 0xfc, !PT ;  /* 0x0000001317157212 */ /* 0x000fce00078efcff */
[----:B------:R-:W-:Y:S05]  /*4850*/  @!P0 BRA `(.L_x_54) ;  /* 0x00000000007c8947 */ /* 0x000fea0003800000 */
[----:B------:R-:W-:Y:S01]  /*4860*/  IMAD.MOV R19, RZ, RZ, -R28 ;  /* 0x000000ffff137224 */ /* 0x000fe200078e0a1c */
[----:B------:R-:W-:Y:S01]  /*4870*/  DMUL.RP R20, R30, R20 ;  /* 0x000000141e147228 */ /* 0x000fe20000008000 */
[----:B------:R-:W-:-:S06]  /*4880*/  IMAD.MOV.U32 R18, RZ, RZ, RZ ;  /* 0x000000ffff127224 */ /* 0x000fcc00078e00ff */
[----:B------:R-:W-:-:S03]  /*4890*/  DFMA R18, R26, -R18, R30 ;  /* 0x800000121a12722b */ /* 0x000fc6000000001e */
[----:B------:R-:W-:-:S03]  /*48a0*/  LOP3.LUT R23, R21, R23, RZ, 0x3c, !PT ;  /* 0x0000001715177212 */ /* 0x000fc600078e3cff */
[----:B------:R-:W-:-:S04]  /*48b0*/  IADD3 R18, PT, PT, -R28, -0x43300000, RZ ;  /* 0xbcd000001c127810 */ /* 0x000fc80007ffe1ff */
[----:B------:R-:W-:-:S04]  /*48c0*/  FSETP.NEU.AND P0, PT, |R19|, R18, PT ;  /* 0x000000121300720b */ /* 0x000fc80003f0d200 */
[----:B------:R-:W-:Y:S02]  /*48d0*/  FSEL R26, R20, R26, !P0 ;  /* 0x0000001a141a7208 */ /* 0x000fe40004000000 */
[----:B------:R-:W-:Y:S01]  /*48e0*/  FSEL R27, R23, R27, !P0 ;  /* 0x0000001b171b7208 */ /* 0x000fe20004000000 */
[----:B------:R-:W-:Y:S06]  /*48f0*/  BRA `(.L_x_54) ;  /* 0x0000000000547947 */ /* 0x000fec0003800000 */
.L_x_53:
[----:B------:R-:W-:-:S14]  /*4900*/  DSETP.NAN.AND P0, PT, R18, R18, PT ;  /* 0x000000121200722a */ /* 0x000fdc0003f08000 */
[----:B------:R-:W-:Y:S05]  /*4910*/  @P0 BRA `(.L_x_55) ;  /* 0x0000000000440947 */ /* 0x000fea0003800000 */
[----:B------:R-:W-:-:S14]  /*4920*/  DSETP.NAN.AND P0, PT, R22, R22, PT ;  /* 0x000000161600722a */ /* 0x000fdc0003f08000 */
[----:B------:R-:W-:Y:S05]  /*4930*/  @P0 BRA `(.L_x_56) ;  /* 0x0000000000300947 */ /* 0x000fea0003800000 */
[----:B------:R-:W-:Y:S01]  /*4940*/  ISETP.NE.AND P0, PT, R28, R38, PT ;  /* 0x000000261c00720c */ /* 0x000fe20003f05270 */
[----:B------:R-:W-:Y:S02]  /*4950*/  IMAD.MOV.U32 R26, RZ, RZ, 0x0 ;  /* 0x00000000ff1a7424 */ /* 0x000fe400078e00ff */
[----:B------:R-:W-:-:S10]  /*4960*/  IMAD.MOV.U32 R27, RZ, RZ, -0x80000 ;  /* 0xfff80000ff1b7424 */ /* 0x000fd400078e00ff */
[----:B------:R-:W-:Y:S05]  /*4970*/  @!P0 BRA `(.L_x_54) ;  /* 0x0000000000348947 */ /* 0x000fea0003800000 */
[----:B------:R-:W-:Y:S02]  /*4980*/  ISETP.NE.AND P0, PT, R28, 0x7ff00000, PT ;  /* 0x7ff000001c00780c */ /* 0x000fe40003f05270 */
[----:B------:R-:W-:Y:S02]  /*4990*/  LOP3.LUT R27, R19, 0x80000000, R23, 0x48, !PT ;  /* 0x80000000131b7812 */ /* 0x000fe400078e4817 */
[----:B------:R-:W-:-:S13]  /*49a0*/  ISETP.EQ.OR P0, PT, R38, RZ, !P0 ;  /* 0x000000ff2600720c */ /* 0x000fda0004702670 */
[----:B------:R-:W-:Y:S01]  /*49b0*/  @P0 LOP3.LUT R18, R27, 0x7ff00000, RZ, 0xfc, !PT ;  /* 0x7ff000001b120812 */ /* 0x000fe200078efcff */
[----:B------:R-:W-:Y:S02]  /*49c0*/  @!P0 IMAD.MOV.U32 R26, RZ, RZ, RZ ;  /* 0x000000ffff1a8224 */ /* 0x000fe400078e00ff */
[----:B------:R-:W-:Y:S01]  /*49d0*/  @P0 IMAD.MOV.U32 R26, RZ, RZ, RZ ;  /* 0x000000ffff1a0224 */ /* 0x000fe200078e00ff */
[----:B------:R-:W-:Y:S01]  /*49e0*/  @P0 MOV R27, R18 ;  /* 0x00000012001b0202 */ /* 0x000fe20000000f00 */
[----:B------:R-:W-:Y:S06]  /*49f0*/  BRA `(.L_x_54) ;  /* 0x0000000000147947 */ /* 0x000fec0003800000 */
.L_x_56:
[----:B------:R-:W-:Y:S01]  /*4a00*/  LOP3.LUT R27, R23, 0x80000, RZ, 0xfc, !PT ;  /* 0x00080000171b7812 */ /* 0x000fe200078efcff */
[----:B------:R-:W-:Y:S01]  /*4a10*/  IMAD.MOV.U32 R26, RZ, RZ, R22 ;  /* 0x000000ffff1a7224 */ /* 0x000fe200078e0016 */
[----:B------:R-:W-:Y:S06]  /*4a20*/  BRA `(.L_x_54) ;  /* 0x0000000000087947 */ /* 0x000fec0003800000 */
.L_x_55:
[----:B------:R-:W-:Y:S01]  /*4a30*/  LOP3.LUT R27, R19, 0x80000, RZ, 0xfc, !PT ;  /* 0x00080000131b7812 */ /* 0x000fe200078efcff */
[----:B------:R-:W-:-:S07]  /*4a40*/  IMAD.MOV.U32 R26, RZ, RZ, R18 ;  /* 0x000000ffff1a7224 */ /* 0x000fce00078e0012 */
.L_x_54:
[----:B------:R-:W-:Y:S05]  /*4a50*/  BSYNC.RECONVERGENT B2 ;  /* 0x0000000000027941 */ /* 0x000fea0003800200 */
.L_x_52:
[----:B------:R-:W-:Y:S02]  /*4a60*/  IMAD.MOV.U32 R18, RZ, RZ, R0 ;  /* 0x000000ffff127224 */ /* 0x000fe400078e0000 */
[----:B------:R-:W-:Y:S02]  /*4a70*/  IMAD.MOV.U32 R19, RZ, RZ, 0x0 ;  /* 0x00000000ff137424 */ /* 0x000fe400078e00ff */
[----:B------:R-:W-:Y:S02]  /*4a80*/  IMAD.MOV.U32 R20, RZ, RZ, R26 ;  /* 0x000000ffff147224 */ /* 0x000fe400078e001a */
[----:B------:R-:W-:Y:S01]  /*4a90*/  IMAD.MOV.U32 R21, RZ, RZ, R27 ;  /* 0x000000ffff157224 */ /* 0x000fe200078e001b */
[----:B------:R-:W-:Y:S06]  /*4aa0*/  RET.REL.NODEC R18 `(cci_many_series_one_param_f32) ;  /* 0xffffffb412547950 */ /* 0x000fec0003c3ffff */
.L_x_57:
[----:B------:R-:W-:-:S00]  /*4ab0*/  BRA `(.L_x_57) ;  /* 0xfffffffc00fc7947 */ /* 0x000fc0000383ffff */
[----:B------:R-:W-:-:S00]  /*4ac0*/  NOP ;  /* 0x0000000000007918 */ /* 0x000fc00000000000 */
        /* <DEDUP_REMOVED lines=11> */
.L_x_97:


//--------------------- .text.cci_batch_f32       --------------------------
	.section	.text.cci_batch_f32,"ax",@progbits
	.align	128
        .global         cci_batch_f32
        .type           cci_batch_f32,@function
        .size           cci_batch_f32,(.L_x_99 - cci_batch_f32)
        .other          cci_batch_f32,@"STO_CUDA_ENTRY STV_DEFAULT"
cci_batch_f32:
.text.cci_batch_f32:
[----:B------:R-:W-:Y:S01]  /*0000*/  LDC R1, c[0x0][0x37c] ;  /* 0x0000df00ff017b82 */ /* 0x000fe20000000800 */
[----:B------:R-:W0:Y:S01]  /*0010*/  S2R R11, SR_CTAID.X ;  /* 0x00000000000b7919 */ /* 0x000e220000002500 */
[----:B------:R-:W0:Y:S02]  /*0020*/  LDCU UR4, c[0x0][0x394] ;  /* 0x00007280ff0477ac */ /* 0x000e240008000800 */
[----:B0-----:R-:W-:-:S13]  /*0030*/  ISETP.GE.AND P0, PT, R11, UR4, PT ;  /* 0x000000040b007c0c */ /* 0x001fda000bf06270 */
[----:B------:R-:W-:Y:S05]  /*0040*/  @P0 EXIT ;  /* 0x000000000000094d */ /* 0x000fea0003800000 */
[----:B------:R-:W0:Y:S01]  /*0050*/  LDC.64 R4, c[0x0][0x388] ;  /* 0x0000e200ff047b82 */ /* 0x000e220000000a00 */
[----:B------:R-:W1:Y:S01]  /*0060*/  LDCU.64 UR6, c[0x0][0x358] ;  /* 0x00006b00ff0677ac */ /* 0x000e620008000a00 */
[----:B------:R-:W2:Y:S06]  /*0070*/  S2R R2, SR_TID.X ;  /* 0x0000000000027919 */ /* 0x000eac0000002100 */
[----:B------:R-:W3:Y:S01]  /*0080*/  LDC R8, c[0x0][0x390] ;  /* 0x0000e400ff087b82 */ /* 0x000ee20000000800 */
[----:B0-----:R-:W-:-:S05]  /*0090*/  IMAD.WIDE.U32 R4, R11, 0x4, R4 ;  /* 0x000000040b047825 */ /* 0x001fca00078e0004 */
[----:B-1----:R-:W4:Y:S01]  /*00a0*/  LDG.E.CONSTANT R21, desc[UR6][R4.64] ;  /* 0x0000000604157981 */ /* 0x002f22000c1e9900 */
[----:B------:R-:W-:Y:S01]  /*00b0*/  BSSY.RECONVERGENT B0, `(.L_x_58) ;  /* 0x0000010000007945 */ /* 0x000fe20003800200 */
[-C--:B---3--:R-:W-:Y:S01]  /*00c0*/  IMAD R11, R11, R8.reuse, RZ ;  /* 0x000000080b0b7224 */ /* 0x088fe200078e02ff */
[-C--:B--2---:R-:W-:Y:S02]  /*00d0*/  ISETP.GE.AND P1, PT, R2, R8.reuse, PT ;  /* 0x000000080200720c */ /* 0x084fe40003f26270 */
[----:B----4-:R-:W-:-:S04]  /*00e0*/  ISETP.GT.AND P0, PT, R21, R8, PT ;  /* 0x000000081500720c */ /* 0x010fc80003f04270 */
[----:B------:R-:W-:-:S07]  /*00f0*/  ISETP.LT.OR P0, PT, R21, 0x1, P0 ;  /* 0x000000011500780c */ /* 0x000fce0000701670 */
[----:B------:R-:W-:Y:S06]  /*0100*/  @P1 BRA `(.L_x_59) ;  /* 0x0000000000281947 */ /* 0x000fec0003800000 */
[----:B------:R-:W0:Y:S01]  /*0110*/  LDC R3, c[0x0][0x360] ;  /* 0x0000d800ff037b82 */ /* 0x000e220000000800 */
[----:B------:R-:W-:Y:S02]  /*0120*/  MOV R0, R2 ;  /* 0x0000000200007202 */ /* 0x000fe40000000f00 */
[----:B------:R-:W-:-:S05]  /*0130*/  MOV R9, 0x7fc00000 ;  /* 0x7fc0000000097802 */ /* 0x000fca0000000f00 */
[----:B------:R-:W1:Y:S02]  /*0140*/  LDC.64 R6, c[0x0][0x3a0] ;  /* 0x0000e800ff067b82 */ /* 0x000e640000000a00 */
.L_x_60:
[-C--:B--2---:R-:W-:Y:S02]  /*0150*/  IADD3 R5, PT, PT, R11, R0.reuse, RZ ;  /* 0x000000000b057210 */ /* 0x084fe40007ffe0ff */
[----:B0-----:R-:W-:-:S03]  /*0160*/  IADD3 R0, PT, PT, R3, R0, RZ ;  /* 0x0000000003007210 */ /* 0x001fc60007ffe0ff */
[----:B-1----:R-:W-:Y:S01]  /*0170*/  IMAD.WIDE R4, R5, 0x4, R6 ;  /* 0x0000000405047825 */ /* 0x002fe200078e0206 */
[----:B------:R-:W-:-:S04]  /*0180*/  ISETP.GE.AND P1, PT, R0, R8, PT ;  /* 0x000000080000720c */ /* 0x000fc80003f26270 */
[----:B------:R2:W-:Y:S09]  /*0190*/  STG.E desc[UR6][R4.64], R9 ;  /* 0x0000000904007986 */ /* 0x0005f2000c101906 */
[----:B------:R-:W-:Y:S05]  /*01a0*/  @!P1 BRA `(.L_x_60) ;  /* 0xfffffffc00e89947 */ /* 0x000fea000383ffff */
.L_x_59:
[----:B------:R-:W-:Y:S05]  /*01b0*/  BSYNC.RECONVERGENT B0 ;  /* 0x0000000000007941 */ /* 0x000fea0003800200 */
.L_x_58:
[----:B------:R-:W-:Y:S06]  /*01c0*/  BAR.SYNC.DEFER_BLOCKING 0x0 ;  /* 0x0000000000007b1d */ /* 0x000fec0000010000 */
[----:B------:R-:W-:Y:S05]  /*01d0*/  @P0 EXIT ;  /* 0x000000000000094d */ /* 0x000fea0003800000 */
[----:B------:R-:W0:Y:S02]  /*01e0*/  LDCU UR4, c[0x0][0x398] ;  /* 0x00007300ff0477ac */ /* 0x000e240008000800 */
[----:B0-----:R-:W-:-:S04]  /*01f0*/  IADD3 R0, PT, PT, R8, -UR4, RZ ;  /* 0x8000000408007c10 */ /* 0x001fc8000fffe0ff */
[----:B------:R-:W-:-:S04]  /*0200*/  ISETP.GE.AND P0, PT, R0, R21, PT ;  /* 0x000000150000720c */ /* 0x000fc80003f06270 */
[----:B------:R-:W-:-:S04]  /*0210*/  ISETP.GT.OR P0, PT, RZ, UR4, !P0 ;  /* 0x00000004ff007c0c */ /* 0x000fc8000c704670 */
[----:B------:R-:W-:-:S13]  /*0220*/  ISETP.LE.OR P0, PT, R8, UR4, P0 ;  /* 0x0000000408007c0c */ /* 0x000fda0008703670 */
[----:B------:R-:W-:Y:S05]  /*0230*/  @P0 EXIT ;  /* 0x000000000000094d */ /* 0x000fea0003800000 */
[----:B------:R-:W-:-:S04]  /*0240*/  I2FP.F32.U32 R6, R21 ;  /* 0x0000001500067245 */ /* 0x000fc80000201000 */
[----:B------:R-:W-:-:S04]  /*0250*/  IADD3 R0, PT, PT, R6, 0x1800000, RZ ;  /* 0x0180000006007810 */ /* 0x000fc80007ffe0ff */
[----:B------:R-:W-:-:S04]  /*0260*/  LOP3.LUT R0, R0, 0x7f800000, RZ, 0xc0, !PT ;  /* 0x7f80000000007812 */ /* 0x000fc800078ec0ff */
[----:B------:R-:W-:-:S13]  /*0270*/  ISETP.GT.U32.AND P0, PT, R0, 0x1ffffff, PT ;  /* 0x01ffffff0000780c */ /* 0x000fda0003f04070 */
[----:B------:R-:W-:Y:S05]  /*0280*/  @P0 BRA `(.L_x_61) ;  /* 0x0000000000100947 */ /* 0x000fea0003800000 */
[----:B--2---:R-:W-:-:S07]  /*0290*/  MOV R4, 0x2b0 ;  /* 0x000002b000047802 */ /* 0x004fce0000000f00 */
[----:B------:R-:W-:Y:S05]  /*02a0*/  CALL.REL.NOINC `($__internal_2_$__cuda_sm20_rcp_rn_f32_slowpath) ;  /* 0x0000002000fc7944 */ /* 0x000fea0003c00000 */
[----:B------:R-:W-:Y:S01]  /*02b0*/  MOV R10, R3 ;  /* 0x00000003000a7202 */ /* 0x000fe20000000f00 */
[----:B------:R-:W-:Y:S06]  /*02c0*/  BRA `(.L_x_62) ;  /* 0x0000000000107947 */ /* 0x000fec0003800000 */
.L_x_61:
[----:B------:R-:W0:Y:S02]  /*02d0*/  MUFU.RCP R3, R6 ;  /* 0x0000000600037308 */ /* 0x000e240000001000 */
[----:B0-----:R-:W-:-:S04]  /*02e0*/  FFMA R0, R6, R3, -1 ;  /* 0xbf80000006007423 */ /* 0x001fc80000000003 */
[----:B------:R-:W-:-:S04]  /*02f0*/  FADD.FTZ R0, -R0, -RZ ;  /* 0x800000ff00007221 */ /* 0x000fc80000010100 */
[----:B------:R-:W-:-:S07]  /*0300*/  FFMA R10, R3, R0, R3 ;  /* 0x00000000030a7223 */ /* 0x000fce0000000003 */
.L_x_62:
[----:B------:R-:W0:Y:S01]  /*0310*/  LDC R0, c[0x0][0x398] ;  /* 0x0000e600ff007b82 */ /* 0x000e220000000800 */
[----:B------:R-:W-:-:S13]  /*0320*/  ISETP.NE.AND P0, PT, R2, RZ, PT ;  /* 0x000000ff0200720c */ /* 0x000fda0003f05270 */
[----:B------:R-:W-:Y:S05]  /*0330*/  @P0 EXIT ;  /* 0x000000000000094d */ /* 0x000fea0003800000 */
[C---:B------:R-:W-:Y:S01]  /*0340*/  ISETP.GE.U32.AND P0, PT, R21.reuse, 0x10, PT ;  /* 0x000000101500780c */ /* 0x040fe20003f06070 */
[----:B--2---:R-:W-:Y:S01]  /*0350*/  HFMA2 R9, -RZ, RZ, 0, 0 ;  /* 0x00000000ff097431 */ /* 0x004fe200000001ff */
[----:B------:R-:W-:Y:S02]  /*0360*/  LOP3.LUT R17, R21, 0xf, RZ, 0xc0, !PT ;  /* 0x0000000f15117812 */ /* 0x000fe400078ec0ff */
[----:B------:R-:W-:Y:S02]  /*0370*/  MOV R5, RZ ;  /* 0x000000ff00057202 */ /* 0x000fe40000000f00 */
[----:B------:R-:W-:-:S07]  /*0380*/  ISETP.NE.AND P1, PT, R17, RZ, PT ;  /* 0x000000ff1100720c */ /* 0x000fce0003f25270 */
[----:B------:R-:W-:Y:S06]  /*0390*/  @!P0 BRA `(.L_x_63) ;  /* 0x0000000000a48947 */ /* 0x000fec0003800000 */
[----:B------:R-:W-:Y:S01]  /*03a0*/  LOP3.LUT R5, R21, 0x7ffffff0, RZ, 0xc0, !PT ;  /* 0x7ffffff015057812 */ /* 0x000fe200078ec0ff */
[----:B------:R-:W-:Y:S01]  /*03b0*/  UMOV UR4, URZ ;  /* 0x000000ff00047c82 */ /* 0x000fe20008000000 */
[----:B------:R-:W-:-:S07]  /*03c0*/  MOV R9, RZ ;  /* 0x000000ff00097202 */ /* 0x000fce0000000f00 */
.L_x_64:
[----:B------:R-:W1:Y:S01]  /*03d0*/  LDC.64 R2, c[0x0][0x380] ;  /* 0x0000e000ff027b82 */ /* 0x000e620000000a00 */
[----:B0-----:R-:W-:-:S05]  /*03e0*/  IADD3 R7, PT, PT, R0, UR4, RZ ;  /* 0x0000000400077c10 */ /* 0x001fca000fffe0ff */
[----:B-1----:R-:W-:-:S05]  /*03f0*/  IMAD.WIDE.U32 R2, R7, 0x4, R2 ;  /* 0x0000000407027825 */ /* 0x002fca00078e0002 */
[----:B------:R-:W2:Y:S04]  /*0400*/  LDG.E.CONSTANT R24, desc[UR6][R2.64] ;  /* 0x0000000602187981 */ /* 0x000ea8000c1e9900 */
[----:B------:R-:W3:Y:S04]  /*0410*/  LDG.E.CONSTANT R23, desc[UR6][R2.64+0x4] ;  /* 0x0000040602177981 */ /* 0x000ee8000c1e9900 */
[----:B------:R-:W4:Y:S04]  /*0420*/  LDG.E.CONSTANT R26, desc[UR6][R2.64+0x8] ;  /* 0x00000806021a7981 */ /* 0x000f28000c1e9900 */
[----:B------:R-:W5:Y:S04]  /*0430*/  LDG.E.CONSTANT R28, desc[UR6][R2.64+0xc] ;  /* 0x00000c06021c7981 */ /* 0x000f68000c1e9900 */
        /* <DEDUP_REMOVED lines=11> */
[----:B------:R-:W5:Y:S01]  /*04f0*/  LDG.E.CONSTANT R22, desc[UR6][R2.64+0x3c] ;  /* 0x00003c0602167981 */ /* 0x000f62000c1e9900 */
[----:B------:R-:W-:-:S06]  /*0500*/  UIADD3 UR4, UPT, UPT, UR4, 0x10, URZ ;  /* 0x0000001004047890 */ /* 0x000fcc000fffe0ff */
[----:B------:R-:W-:Y:S01]  /*0510*/  ISETP.NE.AND P2, PT, R5, UR4, PT ;  /* 0x0000000405007c0c */ /* 0x000fe2000bf45270 */
[----:B--2---:R-:W-:-:S04]  /*0520*/  FADD R24, R24, R9 ;  /* 0x0000000918187221 */ /* 0x004fc80000000000 */
[----:B---3--:R-:W-:-:S04]  /*0530*/  FADD R23, R24, R23 ;  /* 0x0000001718177221 */ /* 0x008fc80000000000 */
[----:B----4-:R-:W-:-:S04]  /*0540*/  FADD R23, R23, R26 ;  /* 0x0000001a17177221 */ /* 0x010fc80000000000 */
[----:B-----5:R-:W-:-:S04]  /*0550*/  FADD R23, R23, R28 ;  /* 0x0000001c17177221 */ /* 0x020fc80000000000 */
[----:B------:R-:W-:-:S04]  /*0560*/  FADD R20, R23, R20 ;  /* 0x0000001417147221 */ /* 0x000fc80000000000 */
        /* <DEDUP_REMOVED lines=10> */
[----:B------:R-:W-:Y:S01]  /*0610*/  FADD R9, R7, R22 ;  /* 0x0000001607097221 */ /* 0x000fe20000000000 */
[----:B------:R-:W-:Y:S06]  /*0620*/  @P2 BRA `(.L_x_64) ;  /* 0xfffffffc00682947 */ /* 0x000fec000383ffff */
.L_x_63:
[----:B0-----:R-:W-:Y:S01]  /*0630*/  IADD3 R8, PT, PT, R21, R0, RZ ;  /* 0x0000000015087210 */ /* 0x001fe20007ffe0ff */
[----:B------:R-:W-:Y:S06]  /*0640*/  @!P1 BRA `(.L_x_65) ;  /* 0x0000000000f89947 */ /* 0x000fec0003800000 */
[----:B------:R-:W-:Y:S02]  /*0650*/  ISETP.GE.U32.AND P3, PT, R17, 0x8, PT ;  /* 0x000000081100780c */ /* 0x000fe40003f66070 */
[----:B------:R-:W-:-:S04]  /*0660*/  LOP3.LUT R14, R21, 0x7, RZ, 0xc0, !PT ;  /* 0x00000007150e7812 */ /* 0x000fc800078ec0ff */
[----:B------:R-:W-:-:S07]  /*0670*/  ISETP.NE.AND P2, PT, R14, RZ, PT ;  /* 0x000000ff0e00720c */ /* 0x000fce0003f45270 */
[----:B------:R-:W-:Y:S06]  /*0680*/  @!P3 BRA `(.L_x_66) ;  /* 0x000000000064b947 */ /* 0x000fec0003800000 */
[----:B------:R-:W0:Y:S01]  /*0690*/  LDC.64 R12, c[0x0][0x380] ;  /* 0x0000e000ff0c7b82 */ /* 0x000e220000000a00 */
[CC--:B------:R-:W-:Y:S02]  /*06a0*/  IADD3 R7, PT, PT, R5.reuse, R0.reuse, RZ ;  /* 0x0000000005077210 */ /* 0x0c0fe40007ffe0ff */
[----:B------:R-:W-:-:S04]  /*06b0*/  IADD3 R4, P3, PT, R5, R0, RZ ;  /* 0x0000000005047210 */ /* 0x000fc80007f7e0ff */
[----:B------:R-:W-:Y:S01]  /*06c0*/  IADD3.X R15, PT, PT, RZ, RZ, RZ, P3, !PT ;  /* 0x000000ffff0f7210 */ /* 0x000fe20001ffe4ff */
[----:B------:R-:W1:Y:S01]  /*06d0*/  LDC.64 R2, c[0x0][0x380] ;  /* 0x0000e000ff027b82 */ /* 0x000e620000000a00 */
[----:B0-----:R-:W-:-:S06]  /*06e0*/  IMAD.WIDE.U32 R12, R7, 0x4, R12 ;  /* 0x00000004070c7825 */ /* 0x001fcc00078e000c */
[----:B------:R-:W2:Y:S01]  /*06f0*/  LDG.E.CONSTANT R12, desc[UR6][R12.64] ;  /* 0x000000060c0c7981 */ /* 0x000ea2000c1e9900 */
[----:B-1----:R-:W-:-:S04]  /*0700*/  LEA R2, P3, R4, R2, 0x2 ;  /* 0x0000000204027211 */ /* 0x002fc800078610ff */
[----:B------:R-:W-:-:S05]  /*0710*/  LEA.HI.X R3, R4, R3, R15, 0x2, P3 ;  /* 0x0000000304037211 */ /* 0x000fca00018f140f */
[----:B------:R-:W3:Y:S04]  /*0720*/  LDG.E.CONSTANT R4, desc[UR6][R2.64+0x4] ;  /* 0x0000040602047981 */ /* 0x000ee8000c1e9900 */
[----:B------:R-:W4:Y:S04]  /*0730*/  LDG.E.CONSTANT R7, desc[UR6][R2.64+0x8] ;  /* 0x0000080602077981 */ /* 0x000f28000c1e9900 */
[----:B------:R-:W5:Y:S04]  /*0740*/  LDG.E.CONSTANT R15, desc[UR6][R2.64+0xc] ;  /* 0x00000c06020f7981 */ /* 0x000f68000c1e9900 */
[----:B------:R-:W5:Y:S04]  /*0750*/  LDG.E.CONSTANT R19, desc[UR6][R2.64+0x10] ;  /* 0x0000100602137981 */ /* 0x000f68000c1e9900 */
[----:B------:R-:W5:Y:S04]  /*0760*/  LDG.E.CONSTANT R23, desc[UR6][R2.64+0x14] ;  /* 0x0000140602177981 */ /* 0x000f68000c1e9900 */
[----:B------:R-:W5:Y:S04]  /*0770*/  LDG.E.CONSTANT R25, desc[UR6][R2.64+0x18] ;  /* 0x0000180602197981 */ /* 0x000f68000c1e9900 */
[----:B------:R-:W5:Y:S01]  /*0780*/  LDG.E.CONSTANT R27, desc[UR6][R2.64+0x1c] ;  /* 0x00001c06021b7981 */ /* 0x000f62000c1e9900 */
[----:B------:R-:W-:Y:S01]  /*0790*/  IADD3 R5, PT, PT, R5, 0x8, RZ ;  /* 0x0000000805057810 */ /* 0x000fe20007ffe0ff */
[----:B--2---:R-:W-:-:S04]  /*07a0*/  FADD R9, R9, R12 ;  /* 0x0000000c09097221 */ /* 0x004fc80000000000 */
[----:B---3--:R-:W-:-:S04]  /*07b0*/  FADD R4, R9, R4 ;  /* 0x0000000409047221 */ /* 0x008fc80000000000 */
[----:B----4-:R-:W-:-:S04]  /*07c0*/  FADD R4, R4, R7 ;  /* 0x0000000704047221 */ /* 0x010fc80000000000 */
[----:B-----5:R-:W-:-:S04]  /*07d0*/  FADD R4, R4, R15 ;  /* 0x0000000f04047221 */ /* 0x020fc80000000000 */
[----:B------:R-:W-:-:S04]  /*07e0*/  FADD R4, R4, R19 ;  /* 0x0000001304047221 */ /* 0x000fc80000000000 */
[----:B------:R-:W-:-:S04]  /*07f0*/  FADD R4, R4, R23 ;  /* 0x0000001704047221 */ /* 0x000fc80000000000 */
[----:B------:R-:W-:-:S04]  /*0800*/  FADD R4, R4, R25 ;  /* 0x0000001904047221 */ /* 0x000fc80000000000 */
[----:B------:R-:W-:-:S07]  /*0810*/  FADD R9, R4, R27 ;  /* 0x0000001b04097221 */ /* 0x000fce0000000000 */
.L_x_66:
[----:B------:R-:W-:Y:S05]  /*0820*/  @!P2 BRA `(.L_x_65) ;  /* 0x000000000080a947 */ /* 0x000fea0003800000 */
        /* <DEDUP_REMOVED lines=15> */
[----:B------:R-:W5:Y:S01]  /*0920*/  LDG.E.CONSTANT R19, desc[UR6][R2.64+0xc] ;  /* 0x00000c0602137981 */ /* 0x000f62000c1e9900 */
[----:B------:R-:W-:Y:S01]  /*0930*/  IADD3 R5, PT, PT, R5, 0x4, RZ ;  /* 0x0000000405057810 */ /* 0x000fe20007ffe0ff */
[----:B--2---:R-:W-:-:S04]  /*0940*/  FADD R9, R9, R12 ;  /* 0x0000000c09097221 */ /* 0x004fc80000000000 */
[----:B---3--:R-:W-:-:S04]  /*0950*/  FADD R4, R9, R4 ;  /* 0x0000000409047221 */ /* 0x008fc80000000000 */
[----:B----4-:R-:W-:-:S04]  /*0960*/  FADD R4, R4, R7 ;  /* 0x0000000704047221 */ /* 0x010fc80000000000 */
[----:B-----5:R-:W-:-:S07]  /*0970*/  FADD R9, R4, R19 ;  /* 0x0000001304097221 */ /* 0x020fce0000000000 */
.L_x_67:
[----:B------:R-:W-:Y:S05]  /*0980*/  @!P2 BRA `(.L_x_65) ;  /* 0x000000000028a947 */ /* 0x000fea0003800000 */
[----:B------:R-:W0:Y:S01]  /*0990*/  LDC.64 R12, c[0x0][0x380] ;  /* 0x0000e000ff0c7b82 */ /* 0x000e220000000a00 */
[----:B------:R-:W-:-:S05]  /*09a0*/  UMOV UR4, URZ ;  /* 0x000000ff00047c82 */ /* 0x000fca0008000000 */
.L_x_68:
[----:B------:R-:W-:-:S05]  /*09b0*/  IADD3 R3, PT, PT, R5, R0, RZ ;  /* 0x0000000005037210 */ /* 0x000fca0007ffe0ff */
[----:B0-----:R-:W-:-:S06]  /*09c0*/  IMAD.WIDE.U32 R2, R3, 0x4, R12 ;  /* 0x0000000403027825 */ /* 0x001fcc00078e000c */
[----:B------:R-:W2:Y:S01]  /*09d0*/  LDG.E.CONSTANT R2, desc[UR6][R2.64] ;  /* 0x0000000602027981 */ /* 0x000ea2000c1e9900 */
[----:B------:R-:W-:Y:S01]  /*09e0*/  UIADD3 UR4, UPT, UPT, UR4, 0x1, URZ ;  /* 0x0000000104047890 */ /* 0x000fe2000fffe0ff */
[----:B------:R-:W-:-:S05]  /*09f0*/  IADD3 R5, PT, PT, R5, 0x1, RZ ;  /* 0x0000000105057810 */ /* 0x000fca0007ffe0ff */
[----:B------:R-:W-:Y:S01]  /*0a00*/  ISETP.NE.AND P2, PT, R15, UR4, PT ;  /* 0x000000040f007c0c */ /* 0x000fe2000bf45270 */
[----:B--2---:R-:W-:-:S12]  /*0a10*/  FADD R9, R2, R9 ;  /* 0x0000000902097221 */ /* 0x004fd80000000000 */
[----:B------:R-:W-:Y:S05]  /*0a20*/  @P2 BRA `(.L_x_68) ;  /* 0xfffffffc00e02947 */ /* 0x000fea000383ffff */
.L_x_65:
[----:B------:R-:W-:Y:S02]  /*0a30*/  HFMA2 R15, -RZ, RZ, 0, 0 ;  /* 0x00000000ff0f7431 */ /* 0x000fe400000001ff */
[----:B------:R-:W-:Y:S01]  /*0a40*/  FMUL R7, R9, R10 ;  /* 0x0000000a09077220 */ /* 0x000fe20000400000 */
[----:B------:R-:W-:Y:S01]  /*0a50*/  CS2R R12, SRZ ;  /* 0x00000000000c7805 */ /* 0x000fe2000001ff00 */
[----:B------:R-:W-:Y:S06]  /*0a60*/  @!P0 BRA `(.L_x_69) ;  /* 0x0000000400a48947 */ /* 0x000fec0003800000 */
[----:B------:R-:W0:Y:S01]  /*0a70*/  LDC.64 R2, c[0x0][0x380] ;  /* 0x0000e000ff027b82 */ /* 0x000e220000000a00 */
[----:B------:R-:W-:Y:S01]  /*0a80*/  LOP3.LUT R15, R21, 0x7ffffff0, RZ, 0xc0, !PT ;  /* 0x7ffffff0150f7812 */ /* 0x000fe200078ec0ff */
[----:B------:R-:W-:Y:S01]  /*0a90*/  UMOV UR4, URZ ;  /* 0x000000ff00047c82 */ /* 0x000fe20008000000 */
[----:B------:R-:W-:-:S07]  /*0aa0*/  MOV R12, RZ ;  /* 0x000000ff000c7202 */ /* 0x000fce0000000f00 */
.L_x_70:
[----:B------:R-:W-:-:S05]  /*0ab0*/  IADD3 R5, PT, PT, R0, UR4, RZ ;  /* 0x0000000400057c10 */ /* 0x000fca000fffe0ff */
[----:B0-----:R-:W-:-:S05]  /*0ac0*/  IMAD.WIDE.U32 R4, R5, 0x4, R2 ;  /* 0x0000000405047825 */ /* 0x001fca00078e0002 */
        /* <DEDUP_REMOVED lines=8> */
[----:B------:R-:W5:Y:S01]  /*0b50*/  LDG.E.CONSTANT R20, desc[UR6][R4.64+0x20] ;  /* 0x0000200604147981 */ /* 0x000f62000c1e9900 */
[----:B--2---:R-:W-:-:S04]  /*0b60*/  FADD R19, -R7, R19 ;  /* 0x0000001307137221 */ /* 0x004fc80000000100 */
[----:B------:R-:W-:Y:S02]  /*0b70*/  FADD R23, |R19|, -R12 ;  /* 0x8000000c13177221 */ /* 0x000fe40000000200 */
[----:B------:R-:W2:Y:S01]  /*0b80*/  LDG.E.CONSTANT R12, desc[UR6][R4.64+0x24] ;  /* 0x00002406040c7981 */ /* 0x000ea2000c1e9900 */
[----:B---3--:R-:W-:Y:S01]  /*0b90*/  FADD R26, -R7, R26 ;  /* 0x0000001a071a7221 */ /* 0x008fe20000000100 */
[----:B------:R-:W-:-:S04]  /*0ba0*/  FADD R19, R23, R13 ;  /* 0x0000000d17137221 */ /* 0x000fc80000000000 */
[----:B------:R-:W-:-:S04]  /*0bb0*/  FADD R13, R19, -R13 ;  /* 0x8000000d130d7221 */ /* 0x000fc80000000000 */
[----:B------:R-:W-:-:S04]  /*0bc0*/  FADD R13, -R23, R13 ;  /* 0x0000000d170d7221 */ /* 0x000fc80000000100 */
[----:B------:R-:W-:Y:S02]  /*0bd0*/  FADD R23, -R13, |R26| ;  /* 0x4000001a0d177221 */ /* 0x000fe40000000100 */
[----:B------:R-:W3:Y:S01]  /*0be0*/  LDG.E.CONSTANT R26, desc[UR6][R4.64+0x28] ;  /* 0x00002806041a7981 */ /* 0x000ee2000c1e9900 */
[----:B----4-:R-:W-:Y:S01]  /*0bf0*/  FADD R28, -R7, R28 ;  /* 0x0000001c071c7221 */ /* 0x010fe20000000100 */
[----:B------:R-:W-:-:S04]  /*0c00*/  FADD R13, R19, R23 ;  /* 0x00000017130d7221 */ /* 0x000fc80000000000 */
[----:B------:R-:W-:-:S04]  /*0c10*/  FADD R19, -R19, R13 ;  /* 0x0000000d13137221 */ /* 0x000fc80000000100 */
[----:B------:R-:W-:-:S04]  /*0c20*/  FADD R19, -R23, R19 ;  /* 0x0000001317137221 */ /* 0x000fc80000000100 */
[----:B------:R-:W-:Y:S02]  /*0c30*/  FADD R23, -R19, |R28| ;  /* 0x4000001c13177221 */ /* 0x000fe40000000100 */
[----:B------:R-:W4:Y:S01]  /*0c40*/  LDG.E.CONSTANT R28, desc[UR6][R4.64+0x2c] ;  /* 0x00002c06041c7981 */ /* 0x000f22000c1e9900 */
[----:B-----5:R-:W-:Y:S01]  /*0c50*/  FADD R24, -R7, R24 ;  /* 0x0000001807187221 */ /* 0x020fe20000000100 */
[----:B------:R-:W-:-:S04]  /*0c60*/  FADD R19, R13, R23 ;  /* 0x000000170d137221 */ /* 0x000fc80000000000 */
[----:B------:R-:W-:-:S04]  /*0c70*/  FADD R13, -R13, R19 ;  /* 0x000000130d0d7221 */ /* 0x000fc80000000100 */
[----:B------:R-:W-:-:S04]  /*0c80*/  FADD R13, -R23, R13 ;  /* 0x0000000d170d7221 */ /* 0x000fc80000000100 */
[----:B------:R-:W-:Y:S02]  /*0c90*/  FADD R23, -R13, |R24| ;  /* 0x400000180d177221 */ /* 0x000fe40000000100 */
[----:B------:R-:W5:Y:S01]  /*0ca0*/  LDG.E.CONSTANT R24, desc[UR6][R4.64+0x30] ;  /* 0x0000300604187981 */ /* 0x000f62000c1e9900 */
[----:B------:R-:W-:Y:S01]  /*0cb0*/  FADD R18, -R7, R18 ;  /* 0x0000001207127221 */ /* 0x000fe20000000100 */
[----:B------:R-:W-:-:S04]  /*0cc0*/  FADD R13, R19, R23 ;  /* 0x00000017130d7221 */ /* 0x000fc80000000000 */
[----:B------:R-:W-:-:S04]  /*0cd0*/  FADD R19, -R19, R13 ;  /* 0x0000000d13137221 */ /* 0x000fc80000000100 */
[----:B------:R-:W-:-:S04]  /*0ce0*/  FADD R19, -R23, R19 ;  /* 0x0000001317137221 */ /* 0x000fc80000000100 */
[----:B------:R-:W-:Y:S02]  /*0cf0*/  FADD R23, -R19, |R18| ;  /* 0x4000001213177221 */ /* 0x000fe40000000100 */
[----:B------:R-:W5:Y:S02]  /*0d00*/  LDG.E.CONSTANT R19, desc[UR6][R4.64+0x34] ;  /* 0x0000340604137981 */ /* 0x000f64000c1e9900 */
[----:B------:R-:W-:-:S04]  /*0d10*/  FADD R18, R13, R23 ;  /* 0x000000170d127221 */ /* 0x000fc80000000000 */
[----:B------:R-:W-:-:S04]  /*0d20*/  FADD R13, -R13, R18 ;  /* 0x000000120d0d7221 */ /* 0x000fc80000000100 */
[----:B------:R-:W-:Y:S02]  /*0d30*/  FADD R25, -R23, R13 ;  /* 0x0000000d17197221 */ /* 0x000fe40000000100 */
[----:B------:R-:W5:Y:S04]  /*0d40*/  LDG.E.CONSTANT R13, desc[UR6][R4.64+0x38] ;  /* 0x00003806040d7981 */ /* 0x000f68000c1e9900 */
[----:B------:R0:W5:Y:S01]  /*0d50*/  LDG.E.CONSTANT R23, desc[UR6][R4.64+0x3c] ;  /* 0x00003c0604177981 */ /* 0x000162000c1e9900 */
[C---:B------:R-:W-:Y:S01]  /*0d60*/  FADD R14, -R7.reuse, R14 ;  /* 0x0000000e070e7221 */ /* 0x040fe20000000100 */
[----:B------:R-:W-:Y:S01]  /*0d70*/  FADD R22, -R7, R22 ;  /* 0x0000001607167221 */ /* 0x000fe20000000100 */
[----:B------:R-:W-:Y:S02]  /*0d80*/  UIADD3 UR4, UPT, UPT, UR4, 0x10, URZ ;  /* 0x0000001004047890 */ /* 0x000fe4000fffe0ff */
[----:B------:R-:W-:-:S04]  /*0d90*/  FADD R27, -R25, |R14| ;  /* 0x4000000e191b7221 */ /* 0x000fc80000000100 */
[----:B------:R-:W-:Y:S01]  /*0da0*/  FADD R25, R18, R27 ;  /* 0x0000001b12197221 */ /* 0x000fe20000000000 */
[----:B------:R-:W-:-:S03]  /*0db0*/  ISETP.NE.AND P0, PT, R15, UR4, PT ;  /* 0x000000040f007c0c */ /* 0x000fc6000bf05270 */
[----:B------:R-:W-:-:S04]  /*0dc0*/  FADD R18, -R18, R25 ;  /* 0x0000001912127221 */ /* 0x000fc80000000100 */
[----:B------:R-:W-:Y:S01]  /*0dd0*/  FADD R18, -R27, R18 ;  /* 0x000000121b127221 */ /* 0x000fe20000000100 */
[----:B------:R-:W-:-:S04]  /*0de0*/  FADD R27, -R7, R16 ;  /* 0x00000010071b7221 */ /* 0x000fc80000000100 */
[----:B------:R-:W-:-:S04]  /*0df0*/  FADD R18, -R18, |R27| ;  /* 0x4000001b12127221 */ /* 0x000fc80000000100 */
[----:B------:R-:W-:-:S04]  /*0e00*/  FADD R14, R25, R18 ;  /* 0x00000012190e7221 */ /* 0x000fc80000000000 */
[----:B------:R-:W-:-:S04]  /*0e10*/  FADD R25, -R25, R14 ;  /* 0x0000000e19197221 */ /* 0x000fc80000000100 */
[----:B------:R-:W-:-:S04]  /*0e20*/  FADD R25, -R18, R25 ;  /* 0x0000001912197221 */ /* 0x000fc80000000100 */
[----:B------:R-:W-:-:S04]  /*0e30*/  FADD R25, -R25, |R22| ;  /* 0x4000001619197221 */ /* 0x000fc80000000100 */
[----:B0-----:R-:W-:-:S04]  /*0e40*/  FADD R5, R14, R25 ;  /* 0x000000190e057221 */ /* 0x001fc80000000000 */
[----:B------:R-:W-:-:S04]  /*0e50*/  FADD R14, -R14, R5 ;  /* 0x000000050e0e7221 */ /* 0x000fc80000000100 */
[----:B------:R-:W-:Y:S01]  /*0e60*/  FADD R14, -R25, R14 ;  /* 0x0000000e190e7221 */ /* 0x000fe20000000100 */
[----:B------:R-:W-:-:S04]  /*0e70*/  FADD R25, -R7, R20 ;  /* 0x0000001407197221 */ /* 0x000fc80000000100 */
[----:B------:R-:W-:-:S04]  /*0e80*/  FADD R14, -R14, |R25| ;  /* 0x400000190e0e7221 */ /* 0x000fc80000000100 */
[----:B------:R-:W-:-:S04]  /*0e90*/  FADD R4, R5, R14 ;  /* 0x0000000e05047221 */ /* 0x000fc80000000000 */
[----:B------:R-:W-:-:S04]  /*0ea0*/  FADD R5, -R5, R4 ;  /* 0x0000000405057221 */ /* 0x000fc80000000100 */
[----:B------:R-:W-:Y:S01]  /*0eb0*/  FADD R5, -R14, R5 ;  /* 0x000000050e057221 */ /* 0x000fe20000000100 */
[----:B--2---:R-:W-:-:S04]  /*0ec0*/  FADD R12, -R7, R12 ;  /* 0x0000000c070c7221 */ /* 0x004fc80000000100 */
[----:B------:R-:W-:-:S04]  /*0ed0*/  FADD R5, -R5, |R12| ;  /* 0x4000000c05057221 */ /* 0x000fc80000000100 */
[----:B------:R-:W-:-:S04]  /*0ee0*/  FADD R25, R4, R5 ;  /* 0x0000000504197221 */ /* 0x000fc80000000000 */
[----:B------:R-:W-:-:S04]  /*0ef0*/  FADD R4, -R4, R25 ;  /* 0x0000001904047221 */ /* 0x000fc80000000100 */
[----:B------:R-:W-:Y:S01]  /*0f00*/  FADD R4, -R5, R4 ;  /* 0x0000000405047221 */ /* 0x000fe20000000100 */
[----:B---3--:R-:W-:-:S04]  /*0f10*/  FADD R5, -R7, R26 ;  /* 0x0000001a07057221 */ /* 0x008fc80000000100 */
[----:B------:R-:W-:-:S04]  /*0f20*/  FADD R4, -R4, |R5| ;  /* 0x4000000504047221 */ /* 0x000fc80000000100 */
[----:B------:R-:W-:-:S04]  /*0f30*/  FADD R12, R25, R4 ;  /* 0x00000004190c7221 */ /* 0x000fc80000000000 */
[----:B------:R-:W-:Y:S01]  /*0f40*/  FADD R25, -R25, R12 ;  /* 0x0000000c19197221 */ /* 0x000fe20000000100 */
[----:B----4-:R-:W-:-:S03]  /*0f50*/  FADD R28, -R7, R28 ;  /* 0x0000001c071c7221 */ /* 0x010fc60000000100 */
[----:B------:R-:W-:-:S04]  /*0f60*/  FADD R25, -R4, R25 ;  /* 0x0000001904197221 */ /* 0x000fc80000000100 */
[----:B------:R-:W-:-:S04]  /*0f70*/  FADD R25, -R25, |R28| ;  /* 0x4000001c19197221 */ /* 0x000fc80000000100 */
[----:B------:R-:W-:-:S04]  /*0f80*/  FADD R5, R12, R25 ;  /* 0x000000190c057221 */ /* 0x000fc80000000000 */
[----:B------:R-:W-:-:S04]  /*0f90*/  FADD R12, -R12, R5 ;  /* 0x000000050c0c7221 */ /* 0x000fc80000000100 */
[----:B------:R-:W-:Y:S01]  /*0fa0*/  FADD R12, -R25, R12 ;  /* 0x0000000c190c7221 */ /* 0x000fe20000000100 */
[----:B-----5:R-:W-:-:S04]  /*0fb0*/  FADD R25, -R7, R24 ;  /* 0x0000001807197221 */ /* 0x020fc80000000100 */
[----:B------:R-:W-:-:S04]  /*0fc0*/  FADD R12, -R12, |R25| ;  /* 0x400000190c0c7221 */ /* 0x000fc80000000100 */
[----:B------:R-:W-:-:S04]  /*0fd0*/  FADD R4, R5, R12 ;  /* 0x0000000c05047221 */ /* 0x000fc80000000000 */
[----:B------:R-:W-:-:S04]  /*0fe0*/  FADD R5, -R5, R4 ;  /* 0x0000000405057221 */ /* 0x000fc80000000100 */
[----:B------:R-:W-:Y:S01]  /*0ff0*/  FADD R5, -R12, R5 ;  /* 0x000000050c057221 */ /* 0x000fe20000000100 */
[----:B------:R-:W-:-:S04]  /*1000*/  FADD R12, -R7, R19 ;  /* 0x00000013070c7221 */ /* 0x000fc80000000100 */
[----:B------:R-:W-:-:S04]  /*1010*/  FADD R5, -R5, |R12| ;  /* 0x4000000c05057221 */ /* 0x000fc80000000100 */
[----:B------:R-:W-:Y:S01]  /*1020*/  FADD R19, R4, R5 ;  /* 0x0000000504137221 */ /* 0x000fe20000000000 */
[----:B------:R-:W-:-:S03]  /*1030*/  FADD R13, -R7, R13 ;  /* 0x0000000d070d7221 */ /* 0x000fc60000000100 */
[----:B------:R-:W-:Y:S01]  /*1040*/  FADD R4, -R4, R19 ;  /* 0x0000001304047221 */ /* 0x000fe20000000100 */
[----:B------:R-:W-:-:S03]  /*1050*/  FADD R14, -R7, R23 ;  /* 0x00000017070e7221 */ /* 0x000fc60000000100 */
[----:B------:R-:W-:-:S04]  /*1060*/  FADD R4, -R5, R4 ;  /* 0x0000000405047221 */ /* 0x000fc80000000100 */
[----:B------:R-:W-:-:S04]  /*1070*/  FADD R4, -R4, |R13| ;  /* 0x4000000d04047221 */ /* 0x000fc80000000100 */
[----:B------:R-:W-:-:S04]  /*1080*/  FADD R12, R19, R4 ;  /* 0x00000004130c7221 */ /* 0x000fc80000000000 */
[----:B------:R-:W-:-:S04]  /*1090*/  FADD R19, -R19, R12 ;  /* 0x0000000c13137221 */ /* 0x000fc80000000100 */
[----:B------:R-:W-:-:S04]  /*10a0*/  FADD R19, -R4, R19 ;  /* 0x0000001304137221 */ /* 0x000fc80000000100 */
[----:B------:R-:W-:-:S04]  /*10b0*/  FADD R19, -R19, |R14| ;  /* 0x4000000e13137221 */ /* 0x000fc80000000100 */
[----:B------:R-:W-:-:S04]  /*10c0*/  FADD R13, R12, R19 ;  /* 0x000000130c0d7221 */ /* 0x000fc80000000000 */
[----:B------:R-:W-:-:S04]  /*10d0*/  FADD R12, -R12, R13 ;  /* 0x0000000d0c0c7221 */ /* 0x000fc80000000100 */
[----:B------:R-:W-:Y:S01]  /*10e0*/  FADD R12, -R19, R12 ;  /* 0x0000000c130c7221 */ /* 0x000fe20000000100 */
[----:B------:R-:W-:Y:S06]  /*10f0*/  @P0 BRA `(.L_x_70) ;  /* 0xfffffff8006c0947 */ /* 0x000fec000383ffff */
.L_x_69:
[----:B------:R-:W-:Y:S05]  /*1100*/  @!P1 BRA `(.L_x_71) ;  /* 0x0000000400d09947 */ /* 0x000fea0003800000 */
[----:B------:R-:W-:Y:S02]  /*1110*/  ISETP.GE.U32.AND P0, PT, R17, 0x8, PT ;  /* 0x000000081100780c */ /* 0x000fe40003f06070 */
[----:B------:R-:W-:-:S04]  /*1120*/  LOP3.LUT R19, R21, 0x7, RZ, 0xc0, !PT ;  /* 0x0000000715137812 */ /* 0x000fc800078ec0ff */
[----:B------:R-:W-:-:S07]  /*1130*/  ISETP.NE.AND P1, PT, R19, RZ, PT ;  /* 0x000000ff1300720c */ /* 0x000fce0003f25270 */
[----:B------:R-:W-:Y:S06]  /*1140*/  @!P0 BRA `(.L_x_72) ;  /* 0x0000000000e48947 */ /* 0x000fec0003800000 */
[----:B------:R-:W0:Y:S01]  /*1150*/  LDC.64 R4, c[0x0][0x380] ;  /* 0x0000e000ff047b82 */ /* 0x000e220000000a00 */
[----:B------:R-:W-:-:S07]  /*1160*/  IADD3 R23, PT, PT, R15, R0, RZ ;  /* 0x000000000f177210 */ /* 0x000fce0007ffe0ff */
[----:B------:R-:W1:Y:S01]  /*1170*/  LDC.64 R2, c[0x0][0x380] ;  /* 0x0000e000ff027b82 */ /* 0x000e620000000a00 */
[----:B0-----:R-:W-:Y:S01]  /*1180*/  IMAD.WIDE.U32 R22, R23, 0x4, R4 ;  /* 0x0000000417167825 */ /* 0x001fe200078e0004 */
[----:B------:R-:W-:-:S04]  /*1190*/  IADD3 R4, P0, PT, R15, R0, RZ ;  /* 0x000000000f047210 */ /* 0x000fc80007f1e0ff */
[----:B------:R-:W2:Y:S01]  /*11a0*/  LDG.E.CONSTANT R24, desc[UR6][R22.64] ;  /* 0x0000000616187981 */ /* 0x000ea2000c1e9900 */
[----:B------:R-:W-:Y:S02]  /*11b0*/  IADD3.X R5, PT, PT, RZ, RZ, RZ, P0, !PT ;  /* 0x000000ffff057210 */ /* 0x000fe400007fe4ff */
        /* <DEDUP_REMOVED lines=8> */
[----:B------:R4:W5:Y:S01]  /*1240*/  LDG.E.CONSTANT R22, desc[UR6][R2.64+0x1c] ;  /* 0x00001c0602167981 */ /* 0x000962000c1e9900 */
[----:B------:R-:W-:Y:S01]  /*1250*/  IADD3 R15, PT, PT, R15, 0x8, RZ ;  /* 0x000000080f0f7810 */ /* 0x000fe20007ffe0ff */
[----:B--2---:R-:W-:-:S04]  /*1260*/  FADD R5, -R7, R24 ;  /* 0x0000001807057221 */ /* 0x004fc80000000100 */
[----:B------:R-:W-:-:S04]  /*1270*/  FADD R12, -R12, |R5| ;  /* 0x400000050c0c7221 */ /* 0x000fc80000000100 */
[----:B------:R-:W-:-:S04]  /*1280*/  FADD R24, R13, R12 ;  /* 0x0000000c0d187221 */ /* 0x000fc80000000000 */
[----:B------:R-:W-:Y:S01]  /*1290*/  FADD R13, -R13, R24 ;  /* 0x000000180d0d7221 */ /* 0x000fe20000000100 */
[----:B---3--:R-:W-:-:S03]  /*12a0*/  FADD R26, -R7, R26 ;  /* 0x0000001a071a7221 */ /* 0x008fc60000000100 */
[----:B------:R-:W-:Y:S01]  /*12b0*/  FADD R13, -R12, R13 ;  /* 0x0000000d0c0d7221 */ /* 0x000fe20000000100 */
[----:B----4-:R-:W-:-:S03]  /*12c0*/  FADD R3, -R7, R20 ;  /* 0x0000001407037221 */ /* 0x010fc60000000100 */
[----:B------:R-:W-:Y:S01]  /*12d0*/  FADD R13, -R13, |R26| ;  /* 0x4000001a0d0d7221 */ /* 0x000fe20000000100 */
[----:B-----5:R-:W-:-:S03]  /*12e0*/  FADD R18, -R7, R18 ;  /* 0x0000001207127221 */ /* 0x020fc60000000100 */
[----:B------:R-:W-:-:S04]  /*12f0*/  FADD R5, R24, R13 ;  /* 0x0000000d18057221 */ /* 0x000fc80000000000 */
[----:B------:R-:W-:Y:S01]  /*1300*/  FADD R24, -R24, R5 ;  /* 0x0000000518187221 */ /* 0x000fe20000000100 */
[----:B------:R-:W-:-:S03]  /*1310*/  FADD R14, -R7, R14 ;  /* 0x0000000e070e7221 */ /* 0x000fc60000000100 */
[----:B------:R-:W-:Y:S01]  /*1320*/  FADD R24, -R13, R24 ;  /* 0x000000180d187221 */ /* 0x000fe20000000100 */
[----:B------:R-:W-:-:S03]  /*1330*/  FADD R13, -R7, R4 ;  /* 0x00000004070d7221 */ /* 0x000fc60000000100 */
[----:B------:R-:W-:Y:S01]  /*1340*/  FADD R24, -R24, |R3| ;  /* 0x4000000318187221 */ /* 0x000fe20000000100 */
[----:B------:R-:W-:-:S03]  /*1350*/  FADD R22, -R7, R22 ;  /* 0x0000001607167221 */ /* 0x000fc60000000100 */
[----:B------:R-:W-:-:S04]  /*1360*/  FADD R2, R5, R24 ;  /* 0x0000001805027221 */ /* 0x000fc80000000000 */
[----:B------:R-:W-:-:S04]  /*1370*/  FADD R5, -R5, R2 ;  /* 0x0000000205057221 */ /* 0x000fc80000000100 */
[----:B------:R-:W-:-:S04]  /*1380*/  FADD R5, -R24, R5 ;  /* 0x0000000518057221 */ /* 0x000fc80000000100 */
[----:B------:R-:W-:-:S04]  /*1390*/  FADD R5, -R5, |R18| ;  /* 0x4000001205057221 */ /* 0x000fc80000000100 */
[----:B------:R-:W-:-:S04]  /*13a0*/  FADD R3, R2, R5 ;  /* 0x0000000502037221 */ /* 0x000fc80000000000 */
        /* <DEDUP_REMOVED lines=18> */
[----:B------:R-:W-:-:S07]  /*14d0*/  FADD R12, -R5, R2 ;  /* 0x00000002050c7221 */ /* 0x000fce0000000100 */
.L_x_72:
        /* <DEDUP_REMOVED lines=9> */
[----:B------:R-:W-:-:S05]  /*1570*/  IADD3 R4, P0, PT, R15, R0, RZ ;  /* 0x000000000f047210 */ /* 0x000fca0007f1e0ff */
[----:B------:R-:W2:Y:S01]  /*1580*/  LDG.E.CONSTANT R16, desc[UR6][R16.64] ;  /* 0x0000000610107981 */ /* 0x000ea2000c1e9900 */
[----:B------:R-:W-:Y:S02]  /*1590*/  IADD3.X R5, PT, PT, RZ, RZ, RZ, P0, !PT ;  /* 0x000000ffff057210 */ /* 0x000fe400007fe4ff */
[----:B-1----:R-:W-:-:S04]  /*15a0*/  LEA R2, P0, R4, R2, 0x2 ;  /* 0x0000000204027211 */ /* 0x002fc800078010ff */
[----:B------:R-:W-:-:S05]  /*15b0*/  LEA.HI.X R3, R4, R3, R5, 0x2, P0 ;  /* 0x0000000304037211 */ /* 0x000fca00000f1405 */
[----:B------:R-:W3:Y:S04]  /*15c0*/  LDG.E.CONSTANT R20, desc[UR6][R2.64+0x4] ;  /* 0x0000040602147981 */ /* 0x000ee8000c1e9900 */
[----:B------:R-:W4:Y:S04]  /*15d0*/  LDG.E.CONSTANT R22, desc[UR6][R2.64+0x8] ;  /* 0x0000080602167981 */ /* 0x000f28000c1e9900 */
[----:B------:R-:W5:Y:S01]  /*15e0*/  LDG.E.CONSTANT R4, desc[UR6][R2.64+0xc] ;  /* 0x00000c0602047981 */ /* 0x000f62000c1e9900 */
        /* <DEDUP_REMOVED lines=21> */
.L_x_73:
[----:B------:R-:W-:Y:S05]  /*1740*/  @!P1 BRA `(.L_x_71) ;  /* 0x0000000000409947 */ /* 0x000fea0003800000 */
[----:B------:R-:W0:Y:S01]  /*1750*/  LDC.64 R2, c[0x0][0x380] ;  /* 0x0000e000ff027b82 */ /* 0x000e220000000a00 */
[----:B------:R-:W-:-:S05]  /*1760*/  UMOV UR4, URZ ;  /* 0x000000ff00047c82 */ /* 0x000fca0008000000 */
.L_x_74:
[----:B------:R-:W-:-:S05]  /*1770*/  IADD3 R5, PT, PT, R15, R0, RZ ;  /* 0x000000000f057210 */ /* 0x000fca0007ffe0ff */
[----:B0-----:R-:W-:-:S06]  /*1780*/  IMAD.WIDE.U32 R4, R5, 0x4, R2 ;  /* 0x0000000405047825 */ /* 0x001fcc00078e0002 */
[----:B------:R-:W2:Y:S01]  /*1790*/  LDG.E.CONSTANT R4, desc[UR6][R4.64] ;  /* 0x0000000604047981 */ /* 0x000ea2000c1e9900 */
[----:B------:R-:W-:Y:S01]  /*17a0*/  UIADD3 UR4, UPT, UPT, UR4, 0x1, URZ ;  /* 0x0000000104047890 */ /* 0x000fe2000fffe0ff */
[----:B------:R-:W-:-:S05]  /*17b0*/  IADD3 R15, PT, PT, R15, 0x1, RZ ;  /* 0x000000010f0f7810 */ /* 0x000fca0007ffe0ff */
[----:B------:R-:W-:Y:S01]  /*17c0*/  ISETP.NE.AND P0, PT, R14, UR4, PT ;  /* 0x000000040e007c0c */ /* 0x000fe2000bf05270 */
[----:B--2---:R-:W-:-:S04]  /*17d0*/  FADD R17, -R7, R4 ;  /* 0x0000000407117221 */ /* 0x004fc80000000100 */
[----:B------:R-:W-:-:S04]  /*17e0*/  FADD R12, |R17|, -R12 ;  /* 0x8000000c110c7221 */ /* 0x000fc80000000200 */
[----:B------:R-:W-:-:S04]  /*17f0*/  FADD R16, R12, R13 ;  /* 0x0000000d0c107221 */ /* 0x000fc80000000000 */
[----:B------:R-:W-:-:S04]  /*1800*/  FADD R13, R16, -R13 ;  /* 0x8000000d100d7221 */ /* 0x000fc80000000000 */
[----:B------:R-:W-:Y:S01]  /*1810*/  FADD R12, -R12, R13 ;  /* 0x0000000d0c0c7221 */ /* 0x000fe20000000100 */
[----:B------:R-:W-:Y:S01]  /*1820*/  MOV R13, R16 ;  /* 0x00000010000d7202 */ /* 0x000fe20000000f00 */
[----:B------:R-:W-:Y:S06]  /*1830*/  @P0 BRA `(.L_x_74) ;  /* 0xfffffffc00cc0947 */ /* 0x000fec000383ffff */
[----:B------:R-:W-:-:S07]  /*1840*/  MOV R13, R16 ;  /* 0x00000010000d7202 */ /* 0x000fce0000000f00 */
.L_x_71:
[----:B------:R-:W0:Y:S01]  /*1850*/  MUFU.RCP R3, R6 ;  /* 0x0000000600037308 */ /* 0x000e220000001000 */
[----:B------:R-:W-:Y:S02]  /*1860*/  UMOV UR4, 0x3c75c28f ;  /* 0x3c75c28f00047882 */ /* 0x000fe40000000000 */
[----:B------:R-:W-:-:S05]  /*1870*/  MOV R5, UR4 ;  /* 0x0000000400057c02 */ /* 0x000fca0008000f00 */
[----:B------:R-:W1:Y:S01]  /*1880*/  FCHK P0, R5, R6 ;  /* 0x0000000605007302 */ /* 0x000e620000000000 */
[----:B0-----:R-:W-:-:S04]  /*1890*/  FFMA R0, -R6, R3, 1 ;  /* 0x3f80000006007423 */ /* 0x001fc80000000103 */
[----:B------:R-:W-:-:S04]  /*18a0*/  FFMA R0, R3, R0, R3 ;  /* 0x0000000003007223 */ /* 0x000fc80000000003 */
[----:B------:R-:W-:-:S04]  /*18b0*/  FFMA R3, R0, 0.014999999664723873138, RZ ;  /* 0x3c75c28f00037823 */ /* 0x000fc800000000ff */
[----:B------:R-:W-:-:S04]  /*18c0*/  FFMA R2, -R6, R3, 0.014999999664723873138 ;  /* 0x3c75c28f06027423 */ /* 0x000fc80000000103 */
[----:B------:R-:W-:Y:S01]  /*18d0*/  FFMA R0, R0, R2, R3 ;  /* 0x0000000200007223 */ /* 0x000fe20000000003 */
[----:B-1----:R-:W-:Y:S06]  /*18e0*/  @!P0 BRA `(.L_x_75) ;  /* 0x0000000000148947 */ /* 0x002fec0003800000 */
[----:B------:R-:W-:Y:S01]  /*18f0*/  HFMA2 R2, -RZ, RZ, 1.1142578125, -3.279296875 ;  /* 0x3c75c28fff027431 */ /* 0x000fe200000001ff */
[----:B------:R-:W-:Y:S02]  /*1900*/  MOV R3, R6 ;  /* 0x0000000600037202 */ /* 0x000fe40000000f00 */
[----:B------:R-:W-:-:S07]  /*1910*/  MOV R4, 0x1930 ;  /* 0x0000193000047802 */ /* 0x000fce0000000f00 */
[----:B------:R-:W-:Y:S05]  /*1920*/  CALL.REL.NOINC `($__internal_3_$__cuda_sm3x_div_rn_noftz_f32_slowpath) ;  /* 0x00000010002c7944 */ /* 0x000fea0003c00000 */
[----:B------:R-:W-:-:S07]  /*1930*/  MOV R0, R15 ;  /* 0x0000000f00007202 */ /* 0x000fce0000000f00 */
.L_x_75:
[----:B------:R-:W-:Y:S01]  /*1940*/  FFMA R13, R0, R13, RZ ;  /* 0x0000000d000d7223 */ /* 0x000fe200000000ff */
[----:B------:R-:W-:-:S04]  /*1950*/  HFMA2 R5, -RZ, RZ, 0, 0 ;  /* 0x00000000ff057431 */ /* 0x000fc800000001ff */
[----:B------:R-:W-:-:S13]  /*1960*/  FSETP.NEU.AND P0, PT, R13, RZ, PT ;  /* 0x000000ff0d00720b */ /* 0x000fda0003f0d000 */
[----:B------:R-:W-:Y:S05]  /*1970*/  @!P0 BRA `(.L_x_76) ;  /* 0x0000000000488947 */ /* 0x000fea0003800000 */
[----:B------:R-:W0:Y:S01]  /*1980*/  LDC.64 R4, c[0x0][0x380] ;  /* 0x0000e000ff047b82 */ /* 0x000e220000000a00 */
[----:B------:R-:W-:-:S05]  /*1990*/  IADD3 R3, PT, PT, R8, -0x1, RZ ;  /* 0xffffffff08037810 */ /* 0x000fca0007ffe0ff */
[----:B0-----:R-:W-:-:S05]  /*19a0*/  IMAD.WIDE.U32 R4, R3, 0x4, R4 ;  /* 0x0000000403047825 */ /* 0x001fca00078e0004 */
[----:B------:R-:W2:Y:S01]  /*19b0*/  LDG.E.CONSTANT R2, desc[UR6][R4.64] ;  /* 0x0000000604027981 */ /* 0x000ea2000c1e9900 */
[----:B------:R-:W0:Y:S02]  /*19c0*/  MUFU.RCP R3, R13 ;  /* 0x0000000d00037308 */ /* 0x000e240000001000 */
[----:B0-----:R-:W-:-:S04]  /*19d0*/  FFMA R6, -R13, R3, 1 ;  /* 0x3f8000000d067423 */ /* 0x001fc80000000103 */
[----:B------:R-:W-:Y:S01]  /*19e0*/  FFMA R3, R3, R6, R3 ;  /* 0x0000000603037223 */ /* 0x000fe20000000003 */
[----:B--2---:R-:W-:-:S04]  /*19f0*/  FADD R2, -R7, R2 ;  /* 0x0000000207027221 */ /* 0x004fc80000000100 */
[----:B------:R-:W0:Y:S01]  /*1a00*/  FCHK P0, R2, R13 ;  /* 0x0000000d02007302 */ /* 0x000e220000000000 */
[----:B------:R-:W-:-:S04]  /*1a10*/  FFMA R6, R2, R3, RZ ;  /* 0x0000000302067223 */ /* 0x000fc800000000ff */
[----:B------:R-:W-:-:S04]  /*1a20*/  FFMA R7, -R13, R6, R2 ;  /* 0x000000060d077223 */ /* 0x000fc80000000102 */
[----:B------:R-:W-:Y:S01]  /*1a30*/  FFMA R3, R3, R7, R6 ;  /* 0x0000000703037223 */ /* 0x000fe20000000006 */
[----:B0-----:R-:W-:Y:S06]  /*1a40*/  @!P0 BRA `(.L_x_77) ;  /* 0x0000000000108947 */ /* 0x001fec0003800000 */
[----:B------:R-:W-:Y:S02]  /*1a50*/  MOV R3, R13 ;  /* 0x0000000d00037202 */ /* 0x000fe40000000f00 */
[----:B------:R-:W-:-:S07]  /*1a60*/  MOV R4, 0x1a80 ;  /* 0x00001a8000047802 */ /* 0x000fce0000000f00 */
[----:B------:R-:W-:Y:S05]  /*1a70*/  CALL.REL.NOINC `($__internal_3_$__cuda_sm3x_div_rn_noftz_f32_slowpath) ;  /* 0x0000000c00d87944 */ /* 0x000fea0003c00000 */
[----:B------:R-:W-:-:S07]  /*1a80*/  MOV R3, R15 ;  /* 0x0000000f00037202 */ /* 0x000fce0000000f00 */
.L_x_77:
[----:B------:R-:W-:-:S07]  /*1a90*/  MOV R5, R3 ;  /* 0x0000000300057202 */ /* 0x000fce0000000f00 */
.L_x_76:
[----:B------:R-:W0:Y:S01]  /*1aa0*/  LDC.64 R6, c[0x0][0x3a0] ;  /* 0x0000e800ff067b82 */ /* 0x000e220000000a00 */
[----:B------:R-:W1:Y:S01]  /*1ab0*/  LDCU UR4, c[0x0][0x390] ;  /* 0x00007200ff0477ac */ /* 0x000e620008000800 */
[----:B------:R-:W-:-:S04]  /*1ac0*/  IADD3 R3, P0, PT, R11, R8, RZ ;  /* 0x000000080b037210 */ /* 0x000fc80007f1e0ff */
[----:B------:R-:W-:Y:S02]  /*1ad0*/  LEA.HI.X.SX32 R4, R11, RZ, 0x1, P0 ;  /* 0x000000ff0b047211 */ /* 0x000fe400000f0eff */
[----:B-1----:R-:W-:Y:S02]  /*1ae0*/  ISETP.GE.AND P0, PT, R8, UR4, PT ;  /* 0x0000000408007c0c */ /* 0x002fe4000bf06270 */
[----:B0-----:R-:W-:-:S04]  /*1af0*/  LEA R2, P1, R3, R6, 0x2 ;  /* 0x0000000603027211 */ /* 0x001fc800078210ff */
[----:B------:R-:W-:-:S05]  /*1b00*/  LEA.HI.X R3, R3, R7, R4, 0x2, P1 ;  /* 0x0000000703037211 */ /* 0x000fca00008f1404 */
[----:B------:R0:W-:Y:S02]  /*1b10*/  STG.E desc[UR6][R2.64+-0x4], R5 ;  /* 0xfffffc0502007986 */ /* 0x0001e4000c101906 */
[----:B------:R-:W-:Y:S05]  /*1b20*/  @P0 EXIT ;  /* 0x000000000000094d */ /* 0x000fea0003800000 */
[----:B------:R-:W1:Y:S01]  /*1b30*/  LDC.64 R12, c[0x0][0x380] ;  /* 0x0000e000ff0c7b82 */ /* 0x000e620000000a00 */
[C---:B0-----:R-:W-:Y:S01]  /*1b40*/  IMAD.WIDE R2, R21.reuse, 0x4, RZ ;  /* 0x0000000415027825 */ /* 0x041fe200078e02ff */
[C---:B------:R-:W-:Y:S02]  /*1b50*/  LOP3.LUT R7, R21.reuse, 0x7ffffff8, RZ, 0xc0, !PT ;  /* 0x7ffffff815077812 */ /* 0x040fe400078ec0ff */
[----:B------:R-:W-:Y:S02]  /*1b60*/  LOP3.LUT R6, R21, 0x7, RZ, 0xc0, !PT ;  /* 0x0000000715067812 */ /* 0x000fe400078ec0ff */
[----:B------:R-:W-:Y:S02]  /*1b70*/  IADD3 R5, PT, PT, -R7, RZ, RZ ;  /* 0x000000ff07057210 */ /* 0x000fe40007ffe1ff */
[----:B-1----:R-:W-:-:S04]  /*1b80*/  IADD3 R12, P0, PT, -R2, R12, RZ ;  /* 0x0000000c020c7210 */ /* 0x002fc80007f1e1ff */
[----:B------:R-:W-:-:S04]  /*1b90*/  IADD3 R12, P1, PT, R12, 0x4, RZ ;  /* 0x000000040c0c7810 */ /* 0x000fc80007f3e0ff */
[----:B------:R-:W-:-:S09]  /*1ba0*/  IADD3.X R13, PT, PT, RZ, ~R3, R13, P1, P0 ;  /* 0x80000003ff0d7210 */ /* 0x000fd20000fe040d */
.L_x_83:
[----:B0-----:R-:W0:Y:S01]  /*1bb0*/  LDC.64 R14, c[0x0][0x380] ;  /* 0x0000e000ff0e7b82 */ /* 0x001e220000000a00 */
[----:B------:R-:W-:Y:S01]  /*1bc0*/  IADD3 R3, PT, PT, -R21, R8, RZ ;  /* 0x0000000815037210 */ /* 0x000fe20007ffe1ff */
[----:B0-----:R-:W-:-:S04]  /*1bd0*/  IMAD.WIDE.U32 R16, R8, 0x4, R14 ;  /* 0x0000000408107825 */ /* 0x001fc800078e000e */
[----:B------:R-:W-:Y:S01]  /*1be0*/  IMAD.WIDE R14, R3, 0x4, R14 ;  /* 0x00000004030e7825 */ /* 0x000fe200078e020e */
[----:B------:R-:W2:Y:S04]  /*1bf0*/  LDG.E.CONSTANT R4, desc[UR6][R16.64] ;  /* 0x0000000610047981 */ /* 0x000ea8000c1e9900 */
[----:B------:R-:W3:Y:S01]  /*1c00*/  LDG.E.CONSTANT R18, desc[UR6][R14.64] ;  /* 0x000000060e127981 */ /* 0x000ee2000c1e9900 */
[----:B------:R-:W-:Y:S01]  /*1c10*/  ISETP.GE.U32.AND P0, PT, R21, 0x8, PT ;  /* 0x000000081500780c */ /* 0x000fe20003f06070 */
[----:B------:R-:W-:Y:S01]  /*1c20*/  HFMA2 R22, -RZ, RZ, 0, 0 ;  /* 0x00000000ff167431 */ /* 0x000fe200000001ff */
[----:B------:R-:W-:Y:S01]  /*1c30*/  IADD3 R2, PT, PT, R3, 0x1, RZ ;  /* 0x0000000103027810 */ /* 0x000fe20007ffe0ff */
[----:B------:R-:W-:Y:S01]  /*1c40*/  HFMA2 R3, -RZ, RZ, 0, 0 ;  /* 0x00000000ff037431 */ /* 0x000fe200000001ff */
[----:B------:R-:W-:-:S02]  /*1c50*/  MOV R25, RZ ;  /* 0x000000ff00197202 */ /* 0x000fc40000000f00 */
[----:B------:R-:W-:Y:S01]  /*1c60*/  SHF.R.S32.HI R20, RZ, 0x1f, R2 ;  /* 0x0000001fff147819 */ /* 0x000fe20000011402 */
[----:B--2---:R-:W-:-:S04]  /*1c70*/  FADD R9, R4, R9 ;  /* 0x0000000904097221 */ /* 0x004fc80000000000 */
[----:B---3--:R-:W-:-:S04]  /*1c80*/  FADD R9, R9, -R18 ;  /* 0x8000001209097221 */ /* 0x008fc80000000000 */
[----:B------:R-:W-:Y:S01]  /*1c90*/  FMUL R23, R9, R10 ;  /* 0x0000000a09177220 */ /* 0x000fe20000400000 */
[----:B------:R-:W-:Y:S06]  /*1ca0*/  @!P0 BRA `(.L_x_78) ;  /* 0x0000000400148947 */ /* 0x000fec0003800000 */
[----:B------:R-:W0:Y:S01]  /*1cb0*/  LDC.64 R16, c[0x0][0x380] ;  /* 0x0000e000ff107b82 */ /* 0x000e220000000a00 */
[----:B------:R-:W-:Y:S01]  /*1cc0*/  IMAD.WIDE R18, R8, 0x4, R12 ;  /* 0x0000000408127825 */ /* 0x000fe200078e020c */
[----:B------:R-:W-:-:S04]  /*1cd0*/  MOV R22, RZ ;  /* 0x000000ff00167202 */ /* 0x000fc80000000f00 */
[----:B------:R-:W-:Y:S02]  /*1ce0*/  MOV R25, R19 ;  /* 0x0000001300197202 */ /* 0x000fe40000000f00 */
[----:B------:R-:W-:Y:S02]  /*1cf0*/  MOV R19, R5 ;  /* 0x0000000500137202 */ /* 0x000fe40000000f00 */
[----:B0-----:R-:W-:-:S04]  /*1d00*/  LEA R16, P0, R2, R16, 0x2 ;  /* 0x0000001002107211 */ /* 0x001fc800078010ff */
[----:B------:R-:W-:Y:S02]  /*1d10*/  IADD3 R24, P1, PT, R16, 0x10, RZ ;  /* 0x0000001010187810 */ /* 0x000fe40007f3e0ff */
[----:B------:R-:W-:-:S04]  /*1d20*/  LEA.HI.X R17, R2, R17, R20, 0x2, P0 ;  /* 0x0000001102117211 */ /* 0x000fc800000f1414 */
[----:B------:R-:W-:-:S07]  /*1d30*/  IADD3.X R29, PT, PT, RZ, R17, RZ, P1, !PT ;  /* 0x00000011ff1d7210 */ /* 0x000fce0000ffe4ff */
.L_x_79:
[----:B------:R-:W-:Y:S02]  /*1d40*/  MOV R16, R18 ;  /* 0x0000001200107202 */ /* 0x000fe40000000f00 */
[----:B------:R-:W-:-:S05]  /*1d50*/  MOV R17, R25 ;  /* 0x0000001900117202 */ /* 0x000fca0000000f00 */
[----:B------:R0:W2:Y:S02]  /*1d60*/  LDG.E.CONSTANT R27, desc[UR6][R16.64] ;  /* 0x00000006101b7981 */ /* 0x0000a4000c1e9900 */
[----:B0-----:R-:W-:Y:S02]  /*1d70*/  MOV R16, R24 ;  /* 0x0000001800107202 */ /* 0x001fe40000000f00 */
[----:B------:R-:W-:-:S05]  /*1d80*/  MOV R17, R29 ;  /* 0x0000001d00117202 */ /* 0x000fca0000000f00 */
[----:B------:R-:W3:Y:S04]  /*1d90*/  LDG.E.CONSTANT R28, desc[UR6][R16.64+-0xc] ;  /* 0xfffff406101c7981 */ /* 0x000ee8000c1e9900 */
[----:B------:R-:W4:Y:S04]  /*1da0*/  LDG.E.CONSTANT R26, desc[UR6][R16.64+-0x8] ;  /* 0xfffff806101a7981 */ /* 0x000f28000c1e9900 */
[----:B------:R-:W5:Y:S01]  /*1db0*/  LDG.E.CONSTANT R24, desc[UR6][R16.64+-0x4] ;  /* 0xfffffc0610187981 */ /* 0x000f62000c1e9900 */
[----:B--2---:R-:W-:-:S04]  /*1dc0*/  FADD R27, -R23, R27 ;  /* 0x0000001b171b7221 */ /* 0x004fc80000000100 */
[----:B------:R-:W-:-:S04]  /*1dd0*/  FADD R27, |R27|, -R22 ;  /* 0x800000161b1b7221 */ /* 0x000fc80000000200 */
[----:B------:R-:W-:-:S04]  /*1de0*/  FADD R22, R27, R3 ;  /* 0x000000031b167221 */ /* 0x000fc80000000000 */
[----:B------:R-:W-:-:S04]  /*1df0*/  FADD R3, R22, -R3 ;  /* 0x8000000316037221 */ /* 0x000fc80000000000 */
[----:B------:R-:W-:Y:S01]  /*1e00*/  FADD R3, -R27, R3 ;  /* 0x000000031b037221 */ /* 0x000fe20000000100 */
[----:B---3--:R-:W-:-:S04]  /*1e10*/  FADD R28, -R23, R28 ;  /* 0x0000001c171c7221 */ /* 0x008fc80000000100 */
[----:B------:R-:W-:Y:S02]  /*1e20*/  FADD R27, -R3, |R28| ;  /* 0x4000001c031b7221 */ /* 0x000fe40000000100 */
[----:B------:R-:W2:Y:S02]  /*1e30*/  LDG.E.CONSTANT R28, desc[UR6][R16.64+0x4] ;  /* 0x00000406101c7981 */ /* 0x000ea4000c1e9900 */
[----:B------:R-:W-:-:S04]  /*1e40*/  FADD R3, R22, R27 ;  /* 0x0000001b16037221 */ /* 0x000fc80000000000 */
[----:B------:R-:W-:-:S04]  /*1e50*/  FADD R22, -R22, R3 ;  /* 0x0000000316167221 */ /* 0x000fc80000000100 */
[----:B------:R-:W-:Y:S01]  /*1e60*/  FADD R22, -R27, R22 ;  /* 0x000000161b167221 */ /* 0x000fe20000000100 */
[----:B----4-:R-:W-:-:S04]  /*1e70*/  FADD R27, -R23, R26 ;  /* 0x0000001a171b7221 */ /* 0x010fc80000000100 */
[----:B------:R-:W-:-:S04]  /*1e80*/  FADD R26, -R22, |R27| ;  /* 0x4000001b161a7221 */ /* 0x000fc80000000100 */
[----:B------:R-:W-:-:S04]  /*1e90*/  FADD R22, R3, R26 ;  /* 0x0000001a03167221 */ /* 0x000fc80000000000 */
[----:B------:R-:W-:-:S04]  /*1ea0*/  FADD R3, -R3, R22 ;  /* 0x0000001603037221 */ /* 0x000fc80000000100 */
[----:B------:R-:W-:Y:S01]  /*1eb0*/  FADD R3, -R26, R3 ;  /* 0x000000031a037221 */ /* 0x000fe20000000100 */
[----:B-----5:R-:W-:Y:S02]  /*1ec0*/  FADD R26, -R23, R24 ;  /* 0x00000018171a7221 */ /* 0x020fe40000000100 */
[----:B------:R-:W3:Y:S02]  /*1ed0*/  LDG.E.CONSTANT R24, desc[UR6][R16.64] ;  /* 0x0000000610187981 */ /* 0x000ee4000c1e9900 */
[----:B------:R-:W-:Y:S02]  /*1ee0*/  FADD R27, -R3, |R26| ;  /* 0x4000001a031b7221 */ /* 0x000fe40000000100 */
[----:B------:R-:W4:Y:S02]  /*1ef0*/  LDG.E.CONSTANT R26, desc[UR6][R16.64+0x8] ;  /* 0x00000806101a7981 */ /* 0x000f24000c1e9900 */
[----:B------:R-:W-:-:S04]  /*1f00*/  FADD R3, R22, R27 ;  /* 0x0000001b16037221 */ /* 0x000fc80000000000 */
[----:B------:R-:W-:-:S04]  /*1f10*/  FADD R22, -R22, R3 ;  /* 0x0000000316167221 */ /* 0x000fc80000000100 */
[----:B------:R-:W-:Y:S02]  /*1f20*/  FADD R27, -R27, R22 ;  /* 0x000000161b1b7221 */ /* 0x000fe40000000100 */
[----:B------:R-:W5:Y:S01]  /*1f30*/  LDG.E.CONSTANT R22, desc[UR6][R16.64+0xc] ;  /* 0x00000c0610167981 */ /* 0x000f62000c1e9900 */
[----:B------:R-:W-:-:S04]  /*1f40*/  IADD3 R19, PT, PT, R19, 0x8, RZ ;  /* 0x0000000813137810 */ /* 0x000fc80007ffe0ff */
[----:B------:R-:W-:Y:S02]  /*1f50*/  ISETP.NE.AND P0, PT, R19, RZ, PT ;  /* 0x000000ff1300720c */ /* 0x000fe40003f05270 */
[----:B------:R-:W-:-:S04]  /*1f60*/  IADD3 R18, P1, PT, R18, 0x20, RZ ;  /* 0x0000002012127810 */ /* 0x000fc80007f3e0ff */
[----:B------:R-:W-:Y:S01]  /*1f70*/  IADD3.X R25, PT, PT, RZ, R25, RZ, P1, !PT ;  /* 0x00000019ff197210 */ /* 0x000fe20000ffe4ff */
[C---:B--2---:R-:W-:Y:S01]  /*1f80*/  FADD R28, -R23.reuse, R28 ;  /* 0x0000001c171c7221 */ /* 0x044fe20000000100 */
[----:B---3--:R-:W-:-:S04]  /*1f90*/  FADD R24, -R23, R24 ;  /* 0x0000001817187221 */ /* 0x008fc80000000100 */
        /* <DEDUP_REMOVED lines=8> */
[----:B----4-:R-:W-:-:S04]  /*2020*/  FADD R27, -R23, R26 ;  /* 0x0000001a171b7221 */ /* 0x010fc80000000100 */
[----:B------:R-:W-:-:S04]  /*2030*/  FADD R26, -R24, |R27| ;  /* 0x4000001b181a7221 */ /* 0x000fc80000000100 */
[----:B------:R-:W-:-:S04]  /*2040*/  FADD R24, R3, R26 ;  /* 0x0000001a03187221 */ /* 0x000fc80000000000 */
[----:B------:R-:W-:Y:S01]  /*2050*/  FADD R3, -R3, R24 ;  /* 0x0000001803037221 */ /* 0x000fe20000000100 */
[----:B-----5:R-:W-:-:S03]  /*2060*/  FADD R22, -R23, R22 ;  /* 0x0000001617167221 */ /* 0x020fc60000000100 */
[----:B------:R-:W-:-:S04]  /*2070*/  FADD R3, -R26, R3 ;  /* 0x000000031a037221 */ /* 0x000fc80000000100 */
[----:B------:R-:W-:-:S04]  /*2080*/  FADD R27, -R3, |R22| ;  /* 0x40000016031b7221 */ /* 0x000fc80000000100 */
[----:B------:R-:W-:-:S04]  /*2090*/  FADD R3, R24, R27 ;  /* 0x0000001b18037221 */ /* 0x000fc80000000000 */
[----:B------:R-:W-:Y:S01]  /*20a0*/  FADD R22, -R24, R3 ;  /* 0x0000000318167221 */ /* 0x000fe20000000100 */
[----:B------:R-:W-:-:S03]  /*20b0*/  IADD3 R24, P2, PT, R16, 0x20, RZ ;  /* 0x0000002010187810 */ /* 0x000fc60007f5e0ff */
[----:B------:R-:W-:Y:S01]  /*20c0*/  FADD R22, -R27, R22 ;  /* 0x000000161b167221 */ /* 0x000fe20000000100 */
[----:B------:R-:W-:Y:S01]  /*20d0*/  IADD3.X R29, PT, PT, RZ, R17, RZ, P2, !PT ;  /* 0x00000011ff1d7210 */ /* 0x000fe200017fe4ff */
[----:B------:R-:W-:Y:S08]  /*20e0*/  @P0 BRA `(.L_x_79) ;  /* 0xfffffffc00140947 */ /* 0x000ff0000383ffff */
[----:B------:R-:W-:-:S07]  /*20f0*/  MOV R25, R7 ;  /* 0x0000000700197202 */ /* 0x000fce0000000f00 */
.L_x_78:
[----:B------:R-:W-:-:S13]  /*2100*/  ISETP.NE.AND P0, PT, R6, RZ, PT ;  /* 0x000000ff0600720c */ /* 0x000fda0003f05270 */
[----:B------:R-:W-:Y:S05]  /*2110*/  @!P0 BRA `(.L_x_80) ;  /* 0x0000000000fc8947 */ /* 0x000fea0003800000 */
[----:B------:R-:W-:-:S04]  /*2120*/  IADD3 R16, PT, PT, R6, -0x1, RZ ;  /* 0xffffffff06107810 */ /* 0x000fc80007ffe0ff */
[----:B------:R-:W-:-:S13]  /*2130*/  ISETP.GE.U32.AND P0, PT, R16, 0x3, PT ;  /* 0x000000031000780c */ /* 0x000fda0003f06070 */
[----:B------:R-:W-:Y:S05]  /*2140*/  @!P0 BRA `(.L_x_81) ;  /* 0x00000000007c8947 */ /* 0x000fea0003800000 */
[----:B------:R-:W0:Y:S01]  /*2150*/  LDC.64 R16, c[0x0][0x380] ;  /* 0x0000e000ff107b82 */ /* 0x000e220000000a00 */
[----:B------:R-:W-:Y:S01]  /*2160*/  IMAD.WIDE.U32 R18, R25, 0x4, R14 ;  /* 0x0000000419127825 */ /* 0x000fe200078e000e */
[----:B------:R-:W-:-:S05]  /*2170*/  IADD3 R24, P0, PT, R2, R25, RZ ;  /* 0x0000001902187210 */ /* 0x000fca0007f1e0ff */
[----:B------:R-:W2:Y:S01]  /*2180*/  LDG.E.CONSTANT R18, desc[UR6][R18.64+0x4] ;  /* 0x0000040612127981 */ /* 0x000ea2000c1e9900 */
[----:B------:R-:W-:Y:S02]  /*2190*/  IADD3.X R26, PT, PT, RZ, R20, RZ, P0, !PT ;  /* 0x00000014ff1a7210 */ /* 0x000fe400007fe4ff */
[----:B0-----:R-:W-:-:S04]  /*21a0*/  LEA R16, P1, R24, R16, 0x2 ;  /* 0x0000001018107211 */ /* 0x001fc800078210ff */
        /* <DEDUP_REMOVED lines=8> */
[----:B------:R-:W-:-:S04]  /*2230*/  FADD R3, -R3, R27 ;  /* 0x0000001b03037221 */ /* 0x000fc80000000100 */
[----:B------:R-:W-:Y:S01]  /*2240*/  FADD R3, -R22, R3 ;  /* 0x0000000316037221 */ /* 0x000fe20000000100 */
[----:B---3--:R-:W-:-:S04]  /*2250*/  FADD R26, -R23, R26 ;  /* 0x0000001a171a7221 */ /* 0x008fc80000000100 */
[----:B------:R-:W-:Y:S01]  /*2260*/  FADD R26, -R3, |R26| ;  /* 0x4000001a031a7221 */ /* 0x000fe20000000100 */
[----:B----4-:R-:W-:-:S03]  /*2270*/  FADD R24, -R23, R24 ;  /* 0x0000001817187221 */ /* 0x010fc60000000100 */
[----:B------:R-:W-:Y:S01]  /*2280*/  FADD R18, R27, R26 ;  /* 0x0000001a1b127221 */ /* 0x000fe20000000000 */
[----:B-----5:R-:W-:-:S03]  /*2290*/  FADD R3, -R23, R28 ;  /* 0x0000001c17037221 */ /* 0x020fc60000000100 */
        /* <DEDUP_REMOVED lines=10> */
.L_x_81:
[----:B------:R-:W-:-:S13]  /*2340*/  LOP3.LUT P0, R16, R21, 0x3, RZ, 0xc0, !PT ;  /* 0x0000000315107812 */ /* 0x000fda000780c0ff */
[----:B------:R-:W-:Y:S05]  /*2350*/  @!P0 BRA `(.L_x_80) ;  /* 0x00000000006c8947 */ /* 0x000fea0003800000 */
[----:B------:R-:W-:-:S13]  /*2360*/  ISETP.NE.AND P0, PT, R16, 0x1, PT ;  /* 0x000000011000780c */ /* 0x000fda0003f05270 */
[----:B------:R-:W0:Y:S01]  /*2370*/  @P0 LDC.64 R16, c[0x0][0x380] ;  /* 0x0000e000ff100b82 */ /* 0x000e220000000a00 */
[----:B------:R-:W-:Y:S01]  /*2380*/  @P0 IMAD.WIDE.U32 R18, R25, 0x4, R14 ;  /* 0x0000000419120825 */ /* 0x000fe200078e000e */
[----:B------:R-:W-:-:S05]  /*2390*/  @P0 IADD3 R24, P1, PT, R2, R25, RZ ;  /* 0x0000001902180210 */ /* 0x000fca0007f3e0ff */
[----:B------:R-:W2:Y:S01]  /*23a0*/  @P0 LDG.E.CONSTANT R18, desc[UR6][R18.64+0x4] ;  /* 0x0000040612120981 */ /* 0x000ea2000c1e9900 */
[----:B------:R-:W-:Y:S02]  /*23b0*/  @P0 IADD3.X R20, PT, PT, RZ, R20, RZ, P1, !PT ;  /* 0x00000014ff140210 */ /* 0x000fe40000ffe4ff */
[----:B------:R-:W-:Y:S02]  /*23c0*/  LOP3.LUT R2, R21, 0x1, RZ, 0xc0, !PT ;  /* 0x0000000115027812 */ /* 0x000fe400078ec0ff */
[----:B0-----:R-:W-:-:S04]  /*23d0*/  @P0 LEA R16, P1, R24, R16, 0x2 ;  /* 0x0000001018100211 */ /* 0x001fc800078210ff */
[----:B------:R-:W-:Y:S02]  /*23e0*/  @P0 LEA.HI.X R17, R24, R17, R20, 0x2, P1 ;  /* 0x0000001118110211 */ /* 0x000fe400008f1414 */
[----:B------:R-:W-:-:S03]  /*23f0*/  ISETP.NE.U32.AND P1, PT, R2, 0x1, PT ;  /* 0x000000010200780c */ /* 0x000fc60003f25070 */
[----:B------:R-:W3:Y:S01]  /*2400*/  @P0 LDG.E.CONSTANT R16, desc[UR6][R16.64+0x4] ;  /* 0x0000040610100981 */ /* 0x000ee2000c1e9900 */
[----:B------:R-:W-:-:S09]  /*2410*/  @P0 IADD3 R25, PT, PT, R25, 0x2, RZ ;  /* 0x0000000219190810 */ /* 0x000fd20007ffe0ff */
[----:B------:R-:W-:-:S06]  /*2420*/  @!P1 IMAD.WIDE.U32 R14, R25, 0x4, R14 ;  /* 0x00000004190e9825 */ /* 0x000fcc00078e000e */
[----:B------:R-:W4:Y:S01]  /*2430*/  @!P1 LDG.E.CONSTANT R14, desc[UR6][R14.64+0x4] ;  /* 0x000004060e0e9981 */ /* 0x000f22000c1e9900 */
[----:B--2---:R-:W-:-:S04]  /*2440*/  @P0 FADD R25, -R23, R18 ;  /* 0x0000001217190221 */ /* 0x004fc80000000100 */
[----:B------:R-:W-:-:S04]  /*2450*/  @P0 FADD R2, -R22, |R25| ;  /* 0x4000001916020221 */ /* 0x000fc80000000100 */
[----:B------:R-:W-:-:S04]  /*2460*/  @P0 FADD R18, R3, R2 ;  /* 0x0000000203120221 */ /* 0x000fc80000000000 */
[----:B------:R-:W-:-:S04]  /*2470*/  @P0 FADD R19, -R3, R18 ;  /* 0x0000001203130221 */ /* 0x000fc80000000100 */
[----:B------:R-:W-:Y:S01]  /*2480*/  @P0 FADD R19, -R2, R19 ;  /* 0x0000001302130221 */ /* 0x000fe20000000100 */
[----:B---3--:R-:W-:-:S04]  /*2490*/  @P0 FADD R20, -R23, R16 ;  /* 0x0000001017140221 */ /* 0x008fc80000000100 */
[----:B------:R-:W-:-:S04]  /*24a0*/  @P0 FADD R19, -R19, |R20| ;  /* 0x4000001413130221 */ /* 0x000fc80000000100 */
[----:B------:R-:W-:-:S04]  /*24b0*/  @P0 FADD R3, R18, R19 ;  /* 0x0000001312030221 */ /* 0x000fc80000000000 */
[----:B------:R-:W-:Y:S01]  /*24c0*/  @P0 FADD R18, -R18, R3 ;  /* 0x0000000312120221 */ /* 0x000fe20000000100 */
[----:B----4-:R-:W-:-:S03]  /*24d0*/  @!P1 FADD R17, -R23, R14 ;  /* 0x0000000e17119221 */ /* 0x010fc60000000100 */
[----:B------:R-:W-:-:S04]  /*24e0*/  @P0 FADD R22, -R19, R18 ;  /* 0x0000001213160221 */ /* 0x000fc80000000100 */
[----:B------:R-:W-:-:S04]  /*24f0*/  @!P1 FADD R22, |R17|, -R22 ;  /* 0x8000001611169221 */ /* 0x000fc80000000200 */
[----:B------:R-:W-:-:S07]  /*2500*/  @!P1 FADD R3, R3, R22 ;  /* 0x0000001603039221 */ /* 0x000fce0000000000 */
.L_x_80:
[----:B------:R-:W-:Y:S01]  /*2510*/  FFMA R17, R3, R0, RZ ;  /* 0x0000000003117223 */ /* 0x000fe200000000ff */
[----:B------:R-:W-:-:S04]  /*2520*/  HFMA2 R15, -RZ, RZ, 0, 0 ;  /* 0x00000000ff0f7431 */ /* 0x000fc800000001ff */
[----:B------:R-:W-:-:S13]  /*2530*/  FSETP.NEU.AND P0, PT, R17, RZ, PT ;  /* 0x000000ff1100720b */ /* 0x000fda0003f0d000 */
[----:B------:R-:W-:Y:S05]  /*2540*/  @!P0 BRA `(.L_x_82) ;  /* 0x0000000000308947 */ /* 0x000fea0003800000 */
[----:B------:R-:W0:Y:S01]  /*2550*/  MUFU.RCP R3, R17 ;  /* 0x0000001100037308 */ /* 0x000e220000001000 */
[----:B------:R-:W-:-:S07]  /*2560*/  FADD R2, R4, -R23 ;  /* 0x8000001704027221 */ /* 0x000fce0000000000 */
[----:B------:R-:W1:Y:S01]  /*2570*/  FCHK P0, R2, R17 ;  /* 0x0000001102007302 */ /* 0x000e620000000000 */
[----:B0-----:R-:W-:-:S04]  /*2580*/  FFMA R14, -R17, R3, 1 ;  /* 0x3f800000110e7423 */ /* 0x001fc80000000103 */
[----:B------:R-:W-:-:S04]  /*2590*/  FFMA R3, R3, R14, R3 ;  /* 0x0000000e03037223 */ /* 0x000fc80000000003 */
[----:B------:R-:W-:-:S04]  /*25a0*/  FFMA R4, R2, R3, RZ ;  /* 0x0000000302047223 */ /* 0x000fc800000000ff */
[----:B------:R-:W-:-:S04]  /*25b0*/  FFMA R14, -R17, R4, R2 ;  /* 0x00000004110e7223 */ /* 0x000fc80000000102 */
[----:B------:R-:W-:Y:S01]  /*25c0*/  FFMA R15, R3, R14, R4 ;  /* 0x0000000e030f7223 */ /* 0x000fe20000000004 */
[----:B-1----:R-:W-:Y:S06]  /*25d0*/  @!P0 BRA `(.L_x_82) ;  /* 0x00000000000c8947 */ /* 0x002fec0003800000 */
[----:B------:R-:W-:Y:S02]  /*25e0*/  MOV R3, R17 ;  /* 0x0000001100037202 */ /* 0x000fe40000000f00 */
[----:B------:R-:W-:-:S07]  /*25f0*/  MOV R4, 0x2610 ;  /* 0x0000261000047802 */ /* 0x000fce0000000f00 */
[----:B------:R-:W-:Y:S05]  /*2600*/  CALL.REL.NOINC `($__internal_3_$__cuda_sm3x_div_rn_noftz_f32_slowpath) ;  /* 0x0000000000f47944 */ /* 0x000fea0003c00000 */
.L_x_82:
[----:B------:R-:W0:Y:S01]  /*2610*/  LDC.64 R2, c[0x0][0x3a0] ;  /* 0x0000e800ff027b82 */ /* 0x000e220000000a00 */
[----:B------:R-:W1:Y:S01]  /*2620*/  LDCU UR4, c[0x0][0x390] ;  /* 0x00007200ff0477ac */ /* 0x000e620008000800 */
[----:B------:R-:W-:Y:S02]  /*2630*/  IADD3 R17, PT, PT, R11, R8, RZ ;  /* 0x000000080b117210 */ /* 0x000fe40007ffe0ff */
[----:B------:R-:W-:-:S04]  /*2640*/  IADD3 R8, PT, PT, R8, 0x1, RZ ;  /* 0x0000000108087810 */ /* 0x000fc80007ffe0ff */
[----:B-1----:R-:W-:Y:S01]  /*2650*/  ISETP.GE.AND P0, PT, R8, UR4, PT ;  /* 0x0000000408007c0c */ /* 0x002fe2000bf06270 */
[----:B0-----:R-:W-:-:S05]  /*2660*/  IMAD.WIDE R2, R17, 0x4, R2 ;  /* 0x0000000411027825 */ /* 0x001fca00078e0202 */
[----:B------:R0:W-:Y:S07]  /*2670*/  STG.E desc[UR6][R2.64], R15 ;  /* 0x0000000f02007986 */ /* 0x0001ee000c101906 */
[----:B------:R-:W-:Y:S05]  /*2680*/  @!P0 BRA `(.L_x_83) ;  /* 0xfffffff400488947 */ /* 0x000fea000383ffff */
[----:B------:R-:W-:Y:S05]  /*2690*/  EXIT ;  /* 0x000000000000794d */ /* 0x000fea0003800000 */
        .weak           $__internal_2_$__cuda_sm20_rcp_rn_f32_slowpath
        .type           $__internal_2_$__cuda_sm20_rcp_rn_f32_slowpath,@function
        .size           $__internal_2_$__cuda_sm20_rcp_rn_f32_slowpath,($__internal_3_$__cuda_sm3x_div_rn_noftz_f32_slowpath - $__internal_2_$__cuda_sm20_rcp_rn_f32_slowpath)
$__internal_2_$__cuda_sm20_rcp_rn_f32_slowpath:
[----:B------:R-:W-:-:S04]  /*26a0*/  SHF.L.U32 R0, R6, 0x1, RZ ;  /* 0x0000000106007819 */ /* 0x000fc800000006ff */
[----:B------:R-:W-:Y:S02]  /*26b0*/  SHF.R.U32.HI R3, RZ, 0x18, R0 ;  /* 0x00000018ff037819 */ /* 0x000fe40000011600 */
[----:B------:R-:W-:Y:S02]  /*26c0*/  MOV R0, R6 ;  /* 0x0000000600007202 */ /* 0x000fe40000000f00 */
[----:B------:R-:W-:-:S13]  /*26d0*/  ISETP.NE.U32.AND P0, PT, R3, RZ, PT ;  /* 0x000000ff0300720c */ /* 0x000fda0003f05070 */
[----:B------:R-:W-:Y:S05]  /*26e0*/  @P0 BRA `(.L_x_84) ;  /* 0x00000000002c0947 */ /* 0x000fea0003800000 */
[----:B------:R-:W-:-:S04]  /*26f0*/  SHF.L.U32 R3, R0, 0x1, RZ ;  /* 0x0000000100037819 */ /* 0x000fc800000006ff */
[----:B------:R-:W-:-:S13]  /*2700*/  ISETP.NE.AND P0, PT, R3, RZ, PT ;  /* 0x000000ff0300720c */ /* 0x000fda0003f05270 */
[----:B------:R0:W1:Y:S01]  /*2710*/  @!P0 MUFU.RCP R3, R0 ;  /* 0x0000000000038308 */ /* 0x0000620000001000 */
[----:B------:R-:W-:Y:S05]  /*2720*/  @!P0 BRA `(.L_x_85) ;  /* 0x0000000000a48947 */ /* 0x000fea0003800000 */
[----:B------:R-:W-:-:S04]  /*2730*/  FFMA R5, R0, 1.84467440737095516160e+19, RZ ;  /* 0x5f80000000057823 */ /* 0x000fc800000000ff */
[----:B0-----:R-:W1:Y:S02]  /*2740*/  MUFU.RCP R0, R5 ;  /* 0x0000000500007308 */ /* 0x001e640000001000 */
[----:B-1----:R-:W-:-:S04]  /*2750*/  FFMA R3, R5, R0, -1 ;  /* 0xbf80000005037423 */ /* 0x002fc80000000000 */
[----:B------:R-:W-:-:S04]  /*2760*/  FADD.FTZ R3, -R3, -RZ ;  /* 0x800000ff03037221 */ /* 0x000fc80000010100 */
[----:B------:R-:W-:-:S04]  /*2770*/  FFMA R0, R0, R3, R0 ;  /* 0x0000000300007223 */ /* 0x000fc80000000000 */
[----:B------:R-:W-:Y:S01]  /*2780*/  FFMA R3, R0, 1.84467440737095516160e+19, RZ ;  /* 0x5f80000000037823 */ /* 0x000fe200000000ff */
[----:B------:R-:W-:Y:S06]  /*2790*/  BRA `(.L_x_85) ;  /* 0x0000000000887947 */ /* 0x000fec0003800000 */
.L_x_84:
[----:B------:R-:W-:-:S04]  /*27a0*/  IADD3 R5, PT, PT, R3, -0xfd, RZ ;  /* 0xffffff0303057810 */ /* 0x000fc80007ffe0ff */
[----:B------:R-:W-:-:S13]  /*27b0*/  ISETP.GT.U32.AND P0, PT, R5, 0x1, PT ;  /* 0x000000010500780c */ /* 0x000fda0003f04070 */
[----:B------:R-:W-:Y:S05]  /*27c0*/  @P0 BRA `(.L_x_86) ;  /* 0x0000000000780947 */ /* 0x000fea0003800000 */
[----:B------:R-:W-:Y:S01]  /*27d0*/  LOP3.LUT R7, R0, 0x7fffff, RZ, 0xc0, !PT ;  /* 0x007fffff00077812 */ /* 0x000fe200078ec0ff */
[----:B------:R-:W-:Y:S01]  /*27e0*/  HFMA2 R12, -RZ, RZ, 0, 1.78813934326171875e-07 ;  /* 0x00000003ff0c7431 */ /* 0x000fe200000001ff */
[----:B------:R-:W-:Y:S02]  /*27f0*/  IADD3 R3, PT, PT, R3, -0xfc, RZ ;  /* 0xffffff0403037810 */ /* 0x000fe40007ffe0ff */
[----:B------:R-:W-:-:S04]  /*2800*/  LOP3.LUT R7, R7, 0x3f800000, RZ, 0xfc, !PT ;  /* 0x3f80000007077812 */ /* 0x000fc800078efcff */
[----:B------:R-:W0:Y:S01]  /*2810*/  MUFU.RCP R8, R7 ;  /* 0x0000000700087308 */ /* 0x000e220000001000 */
[----:B------:R-:W-:Y:S01]  /*2820*/  SHF.L.U32 R13, R12, R5, RZ ;  /* 0x000000050c0d7219 */ /* 0x000fe200000006ff */
[----:B0-----:R-:W-:-:S04]  /*2830*/  FFMA R9, R7, R8, -1 ;  /* 0xbf80000007097423 */ /* 0x001fc80000000008 */
[----:B------:R-:W-:-:S04]  /*2840*/  FADD.FTZ R9, -R9, -RZ ;  /* 0x800000ff09097221 */ /* 0x000fc80000010100 */
[CCC-:B------:R-:W-:Y:S01]  /*2850*/  FFMA.RM R10, R8.reuse, R9.reuse, R8.reuse ;  /* 0x00000009080a7223 */ /* 0x1c0fe20000004008 */
[----:B------:R-:W-:-:S04]  /*2860*/  FFMA.RP R9, R8, R9, R8 ;  /* 0x0000000908097223 */ /* 0x000fc80000008008 */
[C---:B------:R-:W-:Y:S02]  /*2870*/  LOP3.LUT R8, R10.reuse, 0x7fffff, RZ, 0xc0, !PT ;  /* 0x007fffff0a087812 */ /* 0x040fe400078ec0ff */
[----:B------:R-:W-:Y:S02]  /*2880*/  FSETP.NEU.FTZ.AND P0, PT, R10, R9, PT ;  /* 0x000000090a00720b */ /* 0x000fe40003f1d000 */
[----:B------:R-:W-:Y:S02]  /*2890*/  LOP3.LUT R8, R8, 0x800000, RZ, 0xfc, !PT ;  /* 0x0080000008087812 */ /* 0x000fe400078efcff */
[----:B------:R-:W-:Y:S02]  /*28a0*/  SEL R9, RZ, 0xffffffff, !P0 ;  /* 0xffffffffff097807 */ /* 0x000fe40004000000 */
[----:B------:R-:W-:Y:S02]  /*28b0*/  LOP3.LUT R10, R13, R8, RZ, 0xc0, !PT ;  /* 0x000000080d0a7212 */ /* 0x000fe400078ec0ff */
[----:B------:R-:W-:-:S02]  /*28c0*/  IADD3 R9, PT, PT, -R9, RZ, RZ ;  /* 0x000000ff09097210 */ /* 0x000fc40007ffe1ff */
[-C--:B------:R-:W-:Y:S02]  /*28d0*/  SHF.R.U32.HI R10, RZ, R5.reuse, R10 ;  /* 0x00000005ff0a7219 */ /* 0x080fe4000001160a */
[--C-:B------:R-:W-:Y:S02]  /*28e0*/  LOP3.LUT P1, RZ, R9, R5, R8.reuse, 0xf8, !PT ;  /* 0x0000000509ff7212 */ /* 0x100fe4000782f808 */
[C---:B------:R-:W-:Y:S02]  /*28f0*/  LOP3.LUT P0, RZ, R10.reuse, 0x1, RZ, 0xc0, !PT ;  /* 0x000000010aff7812 */ /* 0x040fe4000780c0ff */
[----:B------:R-:W-:Y:S02]  /*2900*/  LOP3.LUT P2, RZ, R10, 0x2, RZ, 0xc0, !PT ;  /* 0x000000020aff7812 */ /* 0x000fe4000784c0ff */
[----:B------:R-:W-:Y:S02]  /*2910*/  SHF.R.U32.HI R3, RZ, R3, R8 ;  /* 0x00000003ff037219 */ /* 0x000fe40000011608 */
[----:B------:R-:W-:-:S02]  /*2920*/  PLOP3.LUT P0, PT, P0, P1, P2, 0xe0, 0x0 ;  /* 0x000000000000781c */ /* 0x000fc40000703c20 */
[----:B------:R-:W-:Y:S02]  /*2930*/  LOP3.LUT P1, RZ, R0, 0x7fffff, RZ, 0xc0, !PT ;  /* 0x007fffff00ff7812 */ /* 0x000fe4000782c0ff */
[----:B------:R-:W-:-:S04]  /*2940*/  SEL R5, RZ, 0x1, !P0 ;  /* 0x00000001ff057807 */ /* 0x000fc80004000000 */
[----:B------:R-:W-:-:S04]  /*2950*/  IADD3 R5, PT, PT, -R5, RZ, RZ ;  /* 0x000000ff05057210 */ /* 0x000fc80007ffe1ff */
[----:B------:R-:W-:-:S13]  /*2960*/  ISETP.GE.AND P0, PT, R5, RZ, PT ;  /* 0x000000ff0500720c */ /* 0x000fda0003f06270 */
[----:B------:R-:W-:-:S04]  /*2970*/  @!P0 IADD3 R3, PT, PT, R3, 0x1, RZ ;  /* 0x0000000103038810 */ /* 0x000fc80007ffe0ff */
[----:B------:R-:W-:-:S04]  /*2980*/  @!P1 SHF.L.U32 R3, R3, 0x1, RZ ;  /* 0x0000000103039819 */ /* 0x000fc800000006ff */
[----:B------:R-:W-:Y:S01]  /*2990*/  LOP3.LUT R3, R3, 0x80000000, R0, 0xf8, !PT ;  /* 0x8000000003037812 */ /* 0x000fe200078ef800 */
[----:B------:R-:W-:Y:S06]  /*29a0*/  BRA `(.L_x_85) ;  /* 0x0000000000047947 */ /* 0x000fec0003800000 */
.L_x_86:
[----:B------:R2:W3:Y:S02]  /*29b0*/  MUFU.RCP R3, R0 ;  /* 0x0000000000037308 */ /* 0x0004e40000001000 */
.L_x_85:
[----:B------:R-:W-:-:S04]  /*29c0*/  MOV R5, 0x0 ;  /* 0x0000000000057802 */ /* 0x000fc80000000f00 */
[----:B0123--:R-:W-:Y:S05]  /*29d0*/  RET.REL.NODEC R4 `(cci_batch_f32) ;  /* 0xffffffd404887950 */ /* 0x00ffea0003c3ffff */
        .weak           $__internal_3_$__cuda_sm3x_div_rn_noftz_f32_slowpath
        .type           $__internal_3_$__cuda_sm3x_div_rn_noftz_f32_slowpath,@function
        .size           $__internal_3_$__cuda_sm3x_div_rn_noftz_f32_slowpath,(.L_x_99 - $__internal_3_$__cuda_sm3x_div_rn_noftz_f32_slowpath)
$__internal_3_$__cuda_sm3x_div_rn_noftz_f32_slowpath:
[----:B------:R-:W-:Y:S02]  /*29e0*/  SHF.R.U32.HI R14, RZ, 0x17, R3 ;  /* 0x00000017ff0e7819 */ /* 0x000fe40000011603 */
[----:B------:R-:W-:Y:S02]  /*29f0*/  SHF.R.U32.HI R15, RZ, 0x17, R2 ;  /* 0x00000017ff0f7819 */ /* 0x000fe40000011602 */
[----:B------:R-:W-:Y:S02]  /*2a00*/  LOP3.LUT R14, R14, 0xff, RZ, 0xc0, !PT ;  /* 0x000000ff0e0e7812 */ /* 0x000fe400078ec0ff */
[----:B------:R-:W-:Y:S02]  /*2a10*/  LOP3.LUT R19, R15, 0xff, RZ, 0xc0, !PT ;  /* 0x000000ff0f137812 */ /* 0x000fe400078ec0ff */
[----:B------:R-:W-:Y:S02]  /*2a20*/  IADD3 R17, PT, PT, R14, -0x1, RZ ;  /* 0xffffffff0e117810 */ /* 0x000fe40007ffe0ff */
[----:B------:R-:W-:-:S02]  /*2a30*/  IADD3 R16, PT, PT, R19, -0x1, RZ ;  /* 0xffffffff13107810 */ /* 0x000fc40007ffe0ff */
[----:B------:R-:W-:-:S04]  /*2a40*/  ISETP.GT.U32.AND P0, PT, R17, 0xfd, PT ;  /* 0x000000fd1100780c */ /* 0x000fc80003f04070 */
[----:B------:R-:W-:-:S13]  /*2a50*/  ISETP.GT.U32.OR P0, PT, R16, 0xfd, P0 ;  /* 0x000000fd1000780c */ /* 0x000fda0000704470 */
[----:B------:R-:W-:Y:S01]  /*2a60*/  @!P0 MOV R15, RZ ;  /* 0x000000ff000f8202 */ /* 0x000fe20000000f00 */
[----:B------:R-:W-:Y:S06]  /*2a70*/  @!P0 BRA `(.L_x_87) ;  /* 0x00000000005c8947 */ /* 0x000fec0003800000 */
[----:B------:R-:W-:Y:S02]  /*2a80*/  FSETP.GTU.FTZ.AND P0, PT, |R2|, +INF , PT ;  /* 0x7f8000000200780b */ /* 0x000fe40003f1c200 */
[----:B------:R-:W-:-:S04]  /*2a90*/  FSETP.GTU.FTZ.AND P1, PT, |R3|, +INF , PT ;  /* 0x7f8000000300780b */ /* 0x000fc80003f3c200 */
[----:B------:R-:W-:-:S13]  /*2aa0*/  PLOP3.LUT P0, PT, P0, P1, PT, 0xf8, 0x8f ;  /* 0x00000000008f781c */ /* 0x000fda0000703f70 */
[----:B------:R-:W-:Y:S05]  /*2ab0*/  @P0 BRA `(.L_x_88) ;  /* 0x0000000400440947 */ /* 0x000fea0003800000 */
[----:B------:R-:W-:-:S13]  /*2ac0*/  LOP3.LUT P0, RZ, R3, 0x7fffffff, R2, 0xc8, !PT ;  /* 0x7fffffff03ff7812 */ /* 0x000fda000780c802 */
[----:B------:R-:W-:Y:S05]  /*2ad0*/  @!P0 BRA `(.L_x_89) ;  /* 0x0000000400348947 */ /* 0x000fea0003800000 */
[C---:B------:R-:W-:Y:S02]  /*2ae0*/  FSETP.NEU.FTZ.AND P1, PT, |R2|.reuse, +INF , PT ;  /* 0x7f8000000200780b */ /* 0x040fe40003f3d200 */
[----:B------:R-:W-:Y:S02]  /*2af0*/  FSETP.NEU.FTZ.AND P2, PT, |R3|, +INF , PT ;  /* 0x7f8000000300780b */ /* 0x000fe40003f5d200 */
[----:B------:R-:W-:-:S11]  /*2b00*/  FSETP.NEU.FTZ.AND P0, PT, |R2|, +INF , PT ;  /* 0x7f8000000200780b */ /* 0x000fd60003f1d200 */
[----:B------:R-:W-:Y:S05]  /*2b10*/  @!P2 BRA !P1, `(.L_x_89) ;  /* 0x000000040024a947 */ /* 0x000fea0004800000 */
[----:B------:R-:W-:-:S04]  /*2b20*/  LOP3.LUT P1, RZ, R2, 0x7fffffff, RZ, 0xc0, !PT ;  /* 0x7fffffff02ff7812 */ /* 0x000fc8000782c0ff */
[----:B------:R-:W-:-:S13]  /*2b30*/  PLOP3.LUT P1, PT, P2, P1, PT, 0x2f, 0xf2 ;  /* 0x0000000000f2781c */ /* 0x000fda0001722577 */
[----:B------:R-:W-:Y:S05]  /*2b40*/  @P1 BRA `(.L_x_90) ;  /* 0x0000000400101947 */ /* 0x000fea0003800000 */
[----:B------:R-:W-:-:S04]  /*2b50*/  LOP3.LUT P1, RZ, R3, 0x7fffffff, RZ, 0xc0, !PT ;  /* 0x7fffffff03ff7812 */ /* 0x000fc8000782c0ff */
[----:B------:R-:W-:-:S13]  /*2b60*/  PLOP3.LUT P0, PT, P0, P1, PT, 0x2f, 0xf2 ;  /* 0x0000000000f2781c */ /* 0x000fda0000702577 */
[----:B------:R-:W-:Y:S05]  /*2b70*/  @P0 BRA `(.L_x_91) ;  /* 0x0000000000f80947 */ /* 0x000fea0003800000 */
[----:B------:R-:W-:Y:S02]  /*2b80*/  ISETP.GE.AND P0, PT, R16, RZ, PT ;  /* 0x000000ff1000720c */ /* 0x000fe40003f06270 */
[----:B------:R-:W-:-:S11]  /*2b90*/  ISETP.GE.AND P1, PT, R17, RZ, PT ;  /* 0x000000ff1100720c */ /* 0x000fd60003f26270 */
[----:B------:R-:W-:Y:S01]  /*2ba0*/  @P0 MOV R15, RZ ;  /* 0x000000ff000f0202 */ /* 0x000fe20000000f00 */
[----:B------:R-:W-:Y:S01]  /*2bb0*/  @!P0 FFMA R2, R2, 1.84467440737095516160e+19, RZ ;  /* 0x5f80000002028823 */ /* 0x000fe200000000ff */
[----:B------:R-:W-:Y:S01]  /*2bc0*/  @!P0 MOV R15, 0xffffffc0 ;  /* 0xffffffc0000f8802 */ /* 0x000fe20000000f00 */
[----:B------:R-:W-:-:S03]  /*2bd0*/  @!P1 FFMA R3, R3, 1.84467440737095516160e+19, RZ ;  /* 0x5f80000003039823 */ /* 0x000fc600000000ff */
[----:B------:R-:W-:-:S07]  /*2be0*/  @!P1 IADD3 R15, PT, PT, R15, 0x40, RZ ;  /* 0x000000400f0f9810 */ /* 0x000fce0007ffe0ff */
.L_x_87:
[----:B------:R-:W-:Y:S02]  /*2bf0*/  LEA R16, R14, 0xc0800000, 0x17 ;  /* 0xc08000000e107811 */ /* 0x000fe400078eb8ff */
[----:B------:R-:W-:Y:S02]  /*2c00*/  IADD3 R19, PT, PT, R19, -0x7f, RZ ;  /* 0xffffff8113137810 */ /* 0x000fe40007ffe0ff */
[----:B------:R-:W-:-:S03]  /*2c10*/  IADD3 R18, PT, PT, -R16, R3, RZ ;  /* 0x0000000310127210 */ /* 0x000fc60007ffe1ff */
[C---:B------:R-:W-:Y:S01]  /*2c20*/  IMAD R2, R19.reuse, -0x800000, R2 ;  /* 0xff80000013027824 */ /* 0x040fe200078e0202 */
[----:B------:R0:W1:Y:S01]  /*2c30*/  MUFU.RCP R3, R18 ;  /* 0x0000001200037308 */ /* 0x0000620000001000 */
[----:B------:R-:W-:Y:S01]  /*2c40*/  FADD.FTZ R17, -R18, -RZ ;  /* 0x800000ff12117221 */ /* 0x000fe20000010100 */
[----:B0-----:R-:W-:-:S04]  /*2c50*/  IADD3 R18, PT, PT, R19, 0x7f, -R14 ;  /* 0x0000007f13127810 */ /* 0x001fc80007ffe80e */
[----:B------:R-:W-:Y:S01]  /*2c60*/  IADD3 R15, PT, PT, R18, R15, RZ ;  /* 0x0000000f120f7210 */ /* 0x000fe20007ffe0ff */
[----:B-1----:R-:W-:-:S04]  /*2c70*/  FFMA R16, R3, R17, 1 ;  /* 0x3f80000003107423 */ /* 0x002fc80000000011 */
[----:B------:R-:W-:-:S04]  /*2c80*/  FFMA R3, R3, R16, R3 ;  /* 0x0000001003037223 */ /* 0x000fc80000000003 */
[----:B------:R-:W-:-:S04]  /*2c90*/  FFMA R16, R2, R3, RZ ;  /* 0x0000000302107223 */ /* 0x000fc800000000ff */
[----:B------:R-:W-:-:S04]  /*2ca0*/  FFMA R20, R17, R16, R2 ;  /* 0x0000001011147223 */ /* 0x000fc80000000002 */
[----:B------:R-:W-:-:S04]  /*2cb0*/  FFMA R16, R3, R20, R16 ;  /* 0x0000001403107223 */ /* 0x000fc80000000010 */
[----:B------:R-:W-:-:S04]  /*2cc0*/  FFMA R17, R17, R16, R2 ;  /* 0x0000001011117223 */ /* 0x000fc80000000002 */
[----:B------:R-:W-:-:S05]  /*2cd0*/  FFMA R2, R3, R17, R16 ;  /* 0x0000001103027223 */ /* 0x000fca0000000010 */
[----:B------:R-:W-:-:S04]  /*2ce0*/  SHF.R.U32.HI R14, RZ, 0x17, R2 ;  /* 0x00000017ff0e7819 */ /* 0x000fc80000011602 */
[----:B------:R-:W-:-:S04]  /*2cf0*/  LOP3.LUT R14, R14, 0xff, RZ, 0xc0, !PT ;  /* 0x000000ff0e0e7812 */ /* 0x000fc800078ec0ff */
[----:B------:R-:W-:-:S04]  /*2d00*/  IADD3 R18, PT, PT, R14, R15, RZ ;  /* 0x0000000f0e127210 */ /* 0x000fc80007ffe0ff */
[----:B------:R-:W-:-:S04]  /*2d10*/  IADD3 R14, PT, PT, R18, -0x1, RZ ;  /* 0xffffffff120e7810 */ /* 0x000fc80007ffe0ff */
[----:B------:R-:W-:-:S13]  /*2d20*/  ISETP.GE.U32.AND P0, PT, R14, 0xfe, PT ;  /* 0x000000fe0e00780c */ /* 0x000fda0003f06070 */
[----:B------:R-:W-:Y:S05]  /*2d30*/  @!P0 BRA `(.L_x_92) ;  /* 0x0000000000808947 */ /* 0x000fea0003800000 */
[----:B------:R-:W-:-:S13]  /*2d40*/  ISETP.GT.AND P0, PT, R18, 0xfe, PT ;  /* 0x000000fe1200780c */ /* 0x000fda0003f04270 */
[----:B------:R-:W-:Y:S05]  /*2d50*/  @P0 BRA `(.L_x_93) ;  /* 0x00000000006c0947 */ /* 0x000fea0003800000 */
[----:B------:R-:W-:-:S13]  /*2d60*/  ISETP.GE.AND P0, PT, R18, 0x1, PT ;  /* 0x000000011200780c */ /* 0x000fda0003f06270 */
[----:B------:R-:W-:Y:S05]  /*2d70*/  @P0 BRA `(.L_x_94) ;  /* 0x0000000000980947 */ /* 0x000fea0003800000 */
[----:B------:R-:W-:Y:S02]  /*2d80*/  ISETP.GE.AND P0, PT, R18, -0x18, PT ;  /* 0xffffffe81200780c */ /* 0x000fe40003f06270 */
[----:B------:R-:W-:-:S11]  /*2d90*/  LOP3.LUT R2, R2, 0x80000000, RZ, 0xc0, !PT ;  /* 0x8000000002027812 */ /* 0x000fd600078ec0ff */
[----:B------:R-:W-:Y:S05]  /*2da0*/  @!P0 BRA `(.L_x_94) ;  /* 0x00000000008c8947 */ /* 0x000fea0003800000 */
[CCC-:B------:R-:W-:Y:S01]  /*2db0*/  FFMA.RZ R14, R3.reuse, R17.reuse, R16.reuse ;  /* 0x00000011030e7223 */ /* 0x1c0fe2000000c010 */
[C---:B------:R-:W-:Y:S02]  /*2dc0*/  ISETP.NE.AND P2, PT, R18.reuse, RZ, PT ;  /* 0x000000ff1200720c */ /* 0x040fe40003f45270 */
[----:B------:R-:W-:Y:S02]  /*2dd0*/  ISETP.NE.AND P1, PT, R18, RZ, PT ;  /* 0x000000ff1200720c */ /* 0x000fe40003f25270 */
[----:B------:R-:W-:Y:S01]  /*2de0*/  LOP3.LUT R15, R14, 0x7fffff, RZ, 0xc0, !PT ;  /* 0x007fffff0e0f7812 */ /* 0x000fe200078ec0ff */
[CCC-:B------:R-:W-:Y:S01]  /*2df0*/  FFMA.RP R14, R3.reuse, R17.reuse, R16.reuse ;  /* 0x00000011030e7223 */ /* 0x1c0fe20000008010 */
[----:B------:R-:W-:Y:S01]  /*2e00*/  FFMA.RM R3, R3, R17, R16 ;  /* 0x0000001103037223 */ /* 0x000fe20000004010 */
[----:B------:R-:W-:Y:S02]  /*2e10*/  IADD3 R16, PT, PT, R18, 0x20, RZ ;  /* 0x0000002012107810 */ /* 0x000fe40007ffe0ff */
[----:B------:R-:W-:-:S02]  /*2e20*/  LOP3.LUT R15, R15, 0x800000, RZ, 0xfc, !PT ;  /* 0x008000000f0f7812 */ /* 0x000fc400078efcff */
[----:B------:R-:W-:Y:S02]  /*2e30*/  IADD3 R17, PT, PT, -R18, RZ, RZ ;  /* 0x000000ff12117210 */ /* 0x000fe40007ffe1ff */
[----:B------:R-:W-:Y:S02]  /*2e40*/  SHF.L.U32 R16, R15, R16, RZ ;  /* 0x000000100f107219 */ /* 0x000fe400000006ff */
[----:B------:R-:W-:Y:S02]  /*2e50*/  FSETP.NEU.FTZ.AND P0, PT, R14, R3, PT ;  /* 0x000000030e00720b */ /* 0x000fe40003f1d000 */
[----:B------:R-:W-:Y:S02]  /*2e60*/  SEL R14, R17, RZ, P2 ;  /* 0x000000ff110e7207 */ /* 0x000fe40001000000 */
[----:B------:R-:W-:Y:S02]  /*2e70*/  ISETP.NE.AND P1, PT, R16, RZ, P1 ;  /* 0x000000ff1000720c */ /* 0x000fe40000f25270 */
[----:B------:R-:W-:-:S02]  /*2e80*/  SHF.R.U32.HI R14, RZ, R14, R15 ;  /* 0x0000000eff0e7219 */ /* 0x000fc4000001160f */
[----:B------:R-:W-:Y:S02]  /*2e90*/  PLOP3.LUT P0, PT, P0, P1, PT, 0xf8, 0x8f ;  /* 0x00000000008f781c */ /* 0x000fe40000703f70 */
[----:B------:R-:W-:Y:S02]  /*2ea0*/  SHF.R.U32.HI R16, RZ, 0x1, R14 ;  /* 0x00000001ff107819 */ /* 0x000fe4000001160e */
[----:B------:R-:W-:-:S04]  /*2eb0*/  SEL R3, RZ, 0x1, !P0 ;  /* 0x00000001ff037807 */ /* 0x000fc80004000000 */
[----:B------:R-:W-:-:S04]  /*2ec0*/  LOP3.LUT R3, R3, 0x1, R16, 0xf8, !PT ;  /* 0x0000000103037812 */ /* 0x000fc800078ef810 */
[----:B------:R-:W-:-:S04]  /*2ed0*/  LOP3.LUT R3, R3, R14, RZ, 0xc0, !PT ;  /* 0x0000000e03037212 */ /* 0x000fc800078ec0ff */
[----:B------:R-:W-:-:S04]  /*2ee0*/  IADD3 R3, PT, PT, R16, R3, RZ ;  /* 0x0000000310037210 */ /* 0x000fc80007ffe0ff */
[----:B------:R-:W-:Y:S01]  /*2ef0*/  LOP3.LUT R2, R3, R2, RZ, 0xfc, !PT ;  /* 0x0000000203027212 */ /* 0x000fe200078efcff */
[----:B------:R-:W-:Y:S06]  /*2f00*/  BRA `(.L_x_94) ;  /* 0x0000000000347947 */ /* 0x000fec0003800000 */
.L_x_93:
[----:B------:R-:W-:-:S04]  /*2f10*/  LOP3.LUT R2, R2, 0x80000000, RZ, 0xc0, !PT ;  /* 0x8000000002027812 */ /* 0x000fc800078ec0ff */
[----:B------:R-:W-:Y:S01]  /*2f20*/  LOP3.LUT R2, R2, 0x7f800000, RZ, 0xfc, !PT ;  /* 0x7f80000002027812 */ /* 0x000fe200078efcff */
[----:B------:R-:W-:Y:S06]  /*2f30*/  BRA `(.L_x_94) ;  /* 0x0000000000287947 */ /* 0x000fec0003800000 */
.L_x_92:
[----:B------:R-:W-:Y:S01]  /*2f40*/  LEA R2, R15, R2, 0x17 ;  /* 0x000000020f027211 */ /* 0x000fe200078eb8ff */
[----:B------:R-:W-:Y:S06]  /*2f50*/  BRA `(.L_x_94) ;  /* 0x0000000000207947 */ /* 0x000fec0003800000 */
.L_x_91:
[----:B------:R-:W-:-:S04]  /*2f60*/  LOP3.LUT R2, R3, 0x80000000, R2, 0x48, !PT ;  /* 0x8000000003027812 */ /* 0x000fc800078e4802 */
[----:B------:R-:W-:Y:S01]  /*2f70*/  LOP3.LUT R2, R2, 0x7f800000, RZ, 0xfc, !PT ;  /* 0x7f80000002027812 */ /* 0x000fe200078efcff */
[----:B------:R-:W-:Y:S06]  /*2f80*/  BRA `(.L_x_94) ;  /* 0x0000000000147947 */ /* 0x000fec0003800000 */
.L_x_90:
[----:B------:R-:W-:Y:S01]  /*2f90*/  LOP3.LUT R2, R3, 0x80000000, R2, 0x48, !PT ;  /* 0x8000000003027812 */ /* 0x000fe200078e4802 */
[----:B------:R-:W-:Y:S06]  /*2fa0*/  BRA `(.L_x_94) ;  /* 0x00000000000c7947 */ /* 0x000fec0003800000 */
.L_x_89:
[----:B------:R-:W0:Y:S01]  /*2fb0*/  MUFU.RSQ R2, -QNAN ;  /* 0xffc0000000027908 */ /* 0x000e220000001400 */
[----:B------:R-:W-:Y:S05]  /*2fc0*/  BRA `(.L_x_94) ;  /* 0x0000000000047947 */ /* 0x000fea0003800000 */
.L_x_88:
[----:B------:R-:W-:-:S07]  /*2fd0*/  FADD.FTZ R2, R2, R3 ;  /* 0x0000000302027221 */ /* 0x000fce0000010000 */
.L_x_94:
[----:B------:R-:W-:Y:S01]  /*2fe0*/  HFMA2 R3, -RZ, RZ, 0, 0 ;  /* 0x00000000ff037431 */ /* 0x000fe200000001ff */
[----:B0-----:R-:W-:Y:S02]  /*2ff0*/  MOV R15, R2 ;  /* 0x00000002000f7202 */ /* 0x001fe40000000f00 */
[----:B------:R-:W-:-:S04]  /*3000*/  MOV R2, R4 ;  /* 0x0000000400027202 */ /* 0x000fc80000000f00 */
[----:B------:R-:W-:Y:S05]  /*3010*/  RET.REL.NODEC R2 `(cci_batch_f32) ;  /* 0xffffffcc02f87950 */ /* 0x000fea0003c3ffff */
.L_x_95:
        /* <DEDUP_REMOVED lines=14> */
.L_x_99:


//--------------------- .nv.shared.reserved.0     --------------------------
	.section	.nv.shared.reserved.0,"aw",@nobits
	.weak		__nv_reservedSMEM_offset_0_alias
	.size		__nv_reservedSMEM_offset_0_alias, 0, 64
	.other		__nv_reservedSMEM_offset_0_alias,@"STO_CUDA_RESERVED_SHARED STV_DEFAULT"
__nv_reservedSMEM_offset_0_alias:
	.zero		0
	.zero		64


//--------------------- .nv.constant0.cci_many_series_one_param_f32 --------------------------
	.section	.nv.constant0.cci_many_series_one_param_f32,"a",@progbits
	.sectionflags	@""
	.align	4
.nv.constant0.cci_many_series_one_param_f32:
	.zero		936


//--------------------- .nv.constant0.cci_batch_f32 --------------------------
	.section	.nv.constant0.cci_batch_f32,"a",@progbits
	.sectionflags	@""
	.align	4
.nv.constant0.cci_batch_f32:
	.zero		936


//--------------------- SYMBOLS --------------------------

	.type		.nv.reservedSmem.offset0,@object
	.size		.nv.reservedSmem.offset0,0x4
